//
// Generated by NVIDIA NVVM Compiler
//
// Compiler Build ID: CL-36424714
// Cuda compilation tools, release 13.0, V13.0.88
// Based on NVVM 20.0.0
//

.version 9.0
.target sm_100
.address_size 64

	// .globl	_Z34convolution_2D_const_memory_kernelPfS_mmiiii
.const .align 4 .b8 M[64];
// _ZZ35convolution_2D_shared_memory_kernelPfS_mmiiiiE4N_ds has been demoted

.visible .entry _Z34convolution_2D_const_memory_kernelPfS_mmiiii(
	.param .u64 .ptr .align 1 _Z34convolution_2D_const_memory_kernelPfS_mmiiii_param_0,
	.param .u64 .ptr .align 1 _Z34convolution_2D_const_memory_kernelPfS_mmiiii_param_1,
	.param .u64 _Z34convolution_2D_const_memory_kernelPfS_mmiiii_param_2,
	.param .u64 _Z34convolution_2D_const_memory_kernelPfS_mmiiii_param_3,
	.param .u32 _Z34convolution_2D_const_memory_kernelPfS_mmiiii_param_4,
	.param .u32 _Z34convolution_2D_const_memory_kernelPfS_mmiiii_param_5,
	.param .u32 _Z34convolution_2D_const_memory_kernelPfS_mmiiii_param_6,
	.param .u32 _Z34convolution_2D_const_memory_kernelPfS_mmiiii_param_7
)
{
	.reg .pred 	%p<95>;
	.reg .b32 	%r<65>;
	.reg .b32 	%f<99>;
	.reg .b64 	%rd<74>;

	ld.param.u64 	%rd5, [_Z34convolution_2D_const_memory_kernelPfS_mmiiii_param_0];
	ld.param.u64 	%rd6, [_Z34convolution_2D_const_memory_kernelPfS_mmiiii_param_1];
	ld.param.u64 	%rd7, [_Z34convolution_2D_const_memory_kernelPfS_mmiiii_param_2];
	ld.param.u32 	%r34, [_Z34convolution_2D_const_memory_kernelPfS_mmiiii_param_4];
	ld.param.u32 	%r35, [_Z34convolution_2D_const_memory_kernelPfS_mmiiii_param_5];
	ld.param.u32 	%r36, [_Z34convolution_2D_const_memory_kernelPfS_mmiiii_param_6];
	ld.param.u32 	%r37, [_Z34convolution_2D_const_memory_kernelPfS_mmiiii_param_7];
	mov.u32 	%r38, %ctaid.y;
	mov.u32 	%r39, %ntid.y;
	mov.u32 	%r40, %tid.y;
	mad.lo.s32 	%r1, %r38, %r39, %r40;
	mov.u32 	%r41, %ctaid.x;
	mov.u32 	%r42, %ntid.x;
	mov.u32 	%r43, %tid.x;
	mad.lo.s32 	%r2, %r41, %r42, %r43;
	shr.u32 	%r44, %r34, 31;
	add.s32 	%r45, %r34, %r44;
	shr.s32 	%r46, %r45, 1;
	sub.s32 	%r3, %r2, %r46;
	mov.f32 	%f77, 0f00000000;
	min.s32 	%r47, %r35, %r34;
	setp.lt.s32 	%p2, %r47, 1;
	@%p2 bra 	$L__BB0_43;
	and.b32  	%r4, %r34, 7;
	and.b32  	%r5, %r34, 3;
	and.b32  	%r6, %r34, 2147483640;
	and.b32  	%r7, %r34, 1;
	shr.u32 	%r49, %r35, 31;
	add.s32 	%r50, %r35, %r49;
	shr.s32 	%r51, %r50, 1;
	sub.s32 	%r8, %r1, %r51;
	cvta.to.global.u64 	%rd1, %rd5;
	mov.f32 	%f77, 0f00000000;
	mov.b32 	%r60, 0;
	mov.u64 	%rd66, M;
$L__BB0_2:
	setp.lt.u32 	%p3, %r34, 8;
	add.s32 	%r53, %r8, %r60;
	cvt.s64.s32 	%rd9, %r53;
	mad.lo.s64 	%rd2, %rd7, %rd9, %rd1;
	setp.gt.s32 	%p4, %r53, -1;
	setp.lt.s32 	%p5, %r53, %r37;
	and.pred  	%p1, %p4, %p5;
	mul.lo.s32 	%r10, %r60, %r34;
	mov.b32 	%r63, 0;
	@%p3 bra 	$L__BB0_21;
	mov.b32 	%r61, 0;
	cvt.u64.u32 	%rd15, %r10;
$L__BB0_4:
	.pragma "nounroll";
	add.s32 	%r12, %r3, %r61;
	setp.gt.s32 	%p6, %r12, -1;
	setp.lt.s32 	%p7, %r12, %r36;
	and.pred  	%p8, %p6, %p7;
	and.pred  	%p10, %p1, %p8;
	not.pred 	%p11, %p10;
	@%p11 bra 	$L__BB0_6;
	mul.wide.u32 	%rd10, %r12, 4;
	add.s64 	%rd11, %rd2, %rd10;
	ld.global.f32 	%f43, [%rd11];
	add.s32 	%r55, %r61, %r10;
	mul.wide.u32 	%rd12, %r55, 4;
	add.s64 	%rd14, %rd66, %rd12;
	ld.const.f32 	%f44, [%rd14];
	fma.rn.f32 	%f77, %f43, %f44, %f77;
$L__BB0_6:
	add.s32 	%r13, %r12, 1;
	setp.gt.s32 	%p12, %r13, -1;
	setp.lt.s32 	%p13, %r13, %r36;
	and.pred  	%p14, %p12, %p13;
	and.pred  	%p15, %p1, %p14;
	cvt.u64.u32 	%rd16, %r61;
	add.s64 	%rd17, %rd16, %rd15;
	shl.b64 	%rd18, %rd17, 2;
	add.s64 	%rd3, %rd66, %rd18;
	not.pred 	%p16, %p15;
	@%p16 bra 	$L__BB0_8;
	mul.wide.u32 	%rd20, %r13, 4;
	add.s64 	%rd21, %rd2, %rd20;
	ld.global.f32 	%f45, [%rd21];
	ld.const.f32 	%f46, [%rd3+4];
	fma.rn.f32 	%f77, %f45, %f46, %f77;
$L__BB0_8:
	add.s32 	%r14, %r12, 2;
	setp.gt.s32 	%p17, %r14, -1;
	setp.lt.s32 	%p18, %r14, %r36;
	and.pred  	%p19, %p17, %p18;
	and.pred  	%p20, %p1, %p19;
	not.pred 	%p21, %p20;
	@%p21 bra 	$L__BB0_10;
	mul.wide.u32 	%rd22, %r14, 4;
	add.s64 	%rd23, %rd2, %rd22;
	ld.global.f32 	%f47, [%rd23];
	ld.const.f32 	%f48, [%rd3+8];
	fma.rn.f32 	%f77, %f47, %f48, %f77;
$L__BB0_10:
	add.s32 	%r15, %r12, 3;
	setp.gt.s32 	%p22, %r15, -1;
	setp.lt.s32 	%p23, %r15, %r36;
	and.pred  	%p24, %p22, %p23;
	and.pred  	%p25, %p1, %p24;
	not.pred 	%p26, %p25;
	@%p26 bra 	$L__BB0_12;
	mul.wide.u32 	%rd24, %r15, 4;
	add.s64 	%rd25, %rd2, %rd24;
	ld.global.f32 	%f49, [%rd25];
	ld.const.f32 	%f50, [%rd3+12];
	fma.rn.f32 	%f77, %f49, %f50, %f77;
$L__BB0_12:
	add.s32 	%r16, %r12, 4;
	setp.gt.s32 	%p27, %r16, -1;
	setp.lt.s32 	%p28, %r16, %r36;
	and.pred  	%p29, %p27, %p28;
	and.pred  	%p30, %p1, %p29;
	not.pred 	%p31, %p30;
	@%p31 bra 	$L__BB0_14;
	mul.wide.u32 	%rd26, %r16, 4;
	add.s64 	%rd27, %rd2, %rd26;
	ld.global.f32 	%f51, [%rd27];
	ld.const.f32 	%f52, [%rd3+16];
	fma.rn.f32 	%f77, %f51, %f52, %f77;
$L__BB0_14:
	add.s32 	%r17, %r12, 5;
	setp.gt.s32 	%p32, %r17, -1;
	setp.lt.s32 	%p33, %r17, %r36;
	and.pred  	%p34, %p32, %p33;
	and.pred  	%p35, %p1, %p34;
	not.pred 	%p36, %p35;
	@%p36 bra 	$L__BB0_16;
	mul.wide.u32 	%rd28, %r17, 4;
	add.s64 	%rd29, %rd2, %rd28;
	ld.global.f32 	%f53, [%rd29];
	ld.const.f32 	%f54, [%rd3+20];
	fma.rn.f32 	%f77, %f53, %f54, %f77;
$L__BB0_16:
	add.s32 	%r18, %r12, 6;
	setp.gt.s32 	%p37, %r18, -1;
	setp.lt.s32 	%p38, %r18, %r36;
	and.pred  	%p39, %p37, %p38;
	and.pred  	%p40, %p1, %p39;
	not.pred 	%p41, %p40;
	@%p41 bra 	$L__BB0_18;
	mul.wide.u32 	%rd30, %r18, 4;
	add.s64 	%rd31, %rd2, %rd30;
	ld.global.f32 	%f55, [%rd31];
	ld.const.f32 	%f56, [%rd3+24];
	fma.rn.f32 	%f77, %f55, %f56, %f77;
$L__BB0_18:
	add.s32 	%r19, %r12, 7;
	setp.gt.s32 	%p42, %r19, -1;
	setp.lt.s32 	%p43, %r19, %r36;
	and.pred  	%p44, %p42, %p43;
	and.pred  	%p45, %p1, %p44;
	not.pred 	%p46, %p45;
	@%p46 bra 	$L__BB0_20;
	mul.wide.u32 	%rd32, %r19, 4;
	add.s64 	%rd33, %rd2, %rd32;
	ld.global.f32 	%f57, [%rd33];
	ld.const.f32 	%f58, [%rd3+28];
	fma.rn.f32 	%f77, %f57, %f58, %f77;
$L__BB0_20:
	add.s32 	%r61, %r61, 8;
	setp.ne.s32 	%p47, %r61, %r6;
	mov.u32 	%r63, %r6;
	@%p47 bra 	$L__BB0_4;
$L__BB0_21:
	setp.eq.s32 	%p48, %r4, 0;
	@%p48 bra 	$L__BB0_42;
	add.s32 	%r56, %r4, -1;
	setp.lt.u32 	%p49, %r56, 3;
	@%p49 bra 	$L__BB0_32;
	add.s32 	%r22, %r3, %r63;
	setp.gt.s32 	%p50, %r22, -1;
	setp.lt.s32 	%p51, %r22, %r36;
	and.pred  	%p52, %p50, %p51;
	and.pred  	%p54, %p1, %p52;
	not.pred 	%p55, %p54;
	@%p55 bra 	$L__BB0_25;
	mul.wide.u32 	%rd34, %r22, 4;
	add.s64 	%rd35, %rd2, %rd34;
	ld.global.f32 	%f60, [%rd35];
	add.s32 	%r57, %r63, %r10;
	mul.wide.u32 	%rd36, %r57, 4;
	add.s64 	%rd38, %rd66, %rd36;
	ld.const.f32 	%f61, [%rd38];
	fma.rn.f32 	%f77, %f60, %f61, %f77;
$L__BB0_25:
	add.s32 	%r23, %r22, 1;
	setp.gt.s32 	%p56, %r23, -1;
	setp.lt.s32 	%p57, %r23, %r36;
	and.pred  	%p58, %p56, %p57;
	and.pred  	%p59, %p1, %p58;
	cvt.u64.u32 	%rd39, %r10;
	cvt.u64.u32 	%rd40, %r63;
	add.s64 	%rd41, %rd40, %rd39;
	shl.b64 	%rd42, %rd41, 2;
	add.s64 	%rd4, %rd66, %rd42;
	not.pred 	%p60, %p59;
	@%p60 bra 	$L__BB0_27;
	mul.wide.u32 	%rd44, %r23, 4;
	add.s64 	%rd45, %rd2, %rd44;
	ld.global.f32 	%f62, [%rd45];
	ld.const.f32 	%f63, [%rd4+4];
	fma.rn.f32 	%f77, %f62, %f63, %f77;
$L__BB0_27:
	add.s32 	%r24, %r22, 2;
	setp.gt.s32 	%p61, %r24, -1;
	setp.lt.s32 	%p62, %r24, %r36;
	and.pred  	%p63, %p61, %p62;
	and.pred  	%p64, %p1, %p63;
	not.pred 	%p65, %p64;
	@%p65 bra 	$L__BB0_29;
	mul.wide.u32 	%rd46, %r24, 4;
	add.s64 	%rd47, %rd2, %rd46;
	ld.global.f32 	%f64, [%rd47];
	ld.const.f32 	%f65, [%rd4+8];
	fma.rn.f32 	%f77, %f64, %f65, %f77;
$L__BB0_29:
	add.s32 	%r25, %r22, 3;
	setp.gt.s32 	%p66, %r25, -1;
	setp.lt.s32 	%p67, %r25, %r36;
	and.pred  	%p68, %p66, %p67;
	and.pred  	%p69, %p1, %p68;
	not.pred 	%p70, %p69;
	@%p70 bra 	$L__BB0_31;
	mul.wide.u32 	%rd48, %r25, 4;
	add.s64 	%rd49, %rd2, %rd48;
	ld.global.f32 	%f66, [%rd49];
	ld.const.f32 	%f67, [%rd4+12];
	fma.rn.f32 	%f77, %f66, %f67, %f77;
$L__BB0_31:
	add.s32 	%r63, %r63, 4;
$L__BB0_32:
	setp.eq.s32 	%p71, %r5, 0;
	@%p71 bra 	$L__BB0_42;
	setp.eq.s32 	%p72, %r5, 1;
	@%p72 bra 	$L__BB0_39;
	add.s32 	%r28, %r3, %r63;
	setp.gt.s32 	%p73, %r28, -1;
	setp.lt.s32 	%p74, %r28, %r36;
	and.pred  	%p75, %p73, %p74;
	and.pred  	%p77, %p1, %p75;
	not.pred 	%p78, %p77;
	@%p78 bra 	$L__BB0_36;
	mul.wide.u32 	%rd50, %r28, 4;
	add.s64 	%rd51, %rd2, %rd50;
	ld.global.f32 	%f69, [%rd51];
	add.s32 	%r58, %r63, %r10;
	mul.wide.u32 	%rd52, %r58, 4;
	add.s64 	%rd54, %rd66, %rd52;
	ld.const.f32 	%f70, [%rd54];
	fma.rn.f32 	%f77, %f69, %f70, %f77;
$L__BB0_36:
	add.s32 	%r29, %r28, 1;
	setp.gt.s32 	%p79, %r29, -1;
	setp.lt.s32 	%p80, %r29, %r36;
	and.pred  	%p81, %p79, %p80;
	and.pred  	%p82, %p1, %p81;
	not.pred 	%p83, %p82;
	@%p83 bra 	$L__BB0_38;
	mul.wide.u32 	%rd55, %r29, 4;
	add.s64 	%rd56, %rd2, %rd55;
	ld.global.f32 	%f71, [%rd56];
	cvt.u64.u32 	%rd57, %r10;
	cvt.u64.u32 	%rd58, %r63;
	add.s64 	%rd59, %rd58, %rd57;
	shl.b64 	%rd60, %rd59, 2;
	add.s64 	%rd62, %rd66, %rd60;
	ld.const.f32 	%f72, [%rd62+4];
	fma.rn.f32 	%f77, %f71, %f72, %f77;
$L__BB0_38:
	add.s32 	%r63, %r63, 2;
$L__BB0_39:
	setp.eq.s32 	%p84, %r7, 0;
	@%p84 bra 	$L__BB0_42;
	add.s32 	%r32, %r3, %r63;
	setp.gt.s32 	%p85, %r32, -1;
	setp.lt.s32 	%p86, %r32, %r36;
	and.pred  	%p87, %p85, %p86;
	and.pred  	%p89, %p1, %p87;
	not.pred 	%p90, %p89;
	@%p90 bra 	$L__BB0_42;
	mul.wide.u32 	%rd63, %r32, 4;
	add.s64 	%rd64, %rd2, %rd63;
	ld.global.f32 	%f73, [%rd64];
	add.s32 	%r59, %r63, %r10;
	mul.wide.u32 	%rd65, %r59, 4;
	add.s64 	%rd67, %rd66, %rd65;
	ld.const.f32 	%f74, [%rd67];
	fma.rn.f32 	%f77, %f73, %f74, %f77;
$L__BB0_42:
	add.s32 	%r60, %r60, 1;
	setp.ne.s32 	%p91, %r60, %r35;
	@%p91 bra 	$L__BB0_2;
$L__BB0_43:
	setp.ge.s32 	%p92, %r1, %r37;
	setp.ge.s32 	%p93, %r2, %r36;
	or.pred  	%p94, %p93, %p92;
	@%p94 bra 	$L__BB0_45;
	ld.param.u64 	%rd73, [_Z34convolution_2D_const_memory_kernelPfS_mmiiii_param_3];
	cvt.u64.u32 	%rd68, %r1;
	cvta.to.global.u64 	%rd69, %rd6;
	mad.lo.s64 	%rd70, %rd73, %rd68, %rd69;
	mul.wide.s32 	%rd71, %r2, 4;
	add.s64 	%rd72, %rd70, %rd71;
	st.global.f32 	[%rd72], %f77;
$L__BB0_45:
	ret;

}
	// .globl	_Z35convolution_2D_shared_memory_kernelPfS_mmiiii
.visible .entry _Z35convolution_2D_shared_memory_kernelPfS_mmiiii(
	.param .u64 .ptr .align 1 _Z35convolution_2D_shared_memory_kernelPfS_mmiiii_param_0,
	.param .u64 .ptr .align 1 _Z35convolution_2D_shared_memory_kernelPfS_mmiiii_param_1,
	.param .u64 _Z35convolution_2D_shared_memory_kernelPfS_mmiiii_param_2,
	.param .u64 _Z35convolution_2D_shared_memory_kernelPfS_mmiiii_param_3,
	.param .u32 _Z35convolution_2D_shared_memory_kernelPfS_mmiiii_param_4,
	.param .u32 _Z35convolution_2D_shared_memory_kernelPfS_mmiiii_param_5,
	.param .u32 _Z35convolution_2D_shared_memory_kernelPfS_mmiiii_param_6,
	.param .u32 _Z35convolution_2D_shared_memory_kernelPfS_mmiiii_param_7
)
{
	.reg .pred 	%p<50>;
	.reg .b32 	%r<123>;
	.reg .b32 	%f<107>;
	.reg .b64 	%rd<61>;
	// demoted variable
	.shared .align 4 .b8 _ZZ35convolution_2D_shared_memory_kernelPfS_mmiiiiE4N_ds[1444];
	ld.param.u64 	%rd11, [_Z35convolution_2D_shared_memory_kernelPfS_mmiiii_param_0];
	ld.param.u64 	%rd10, [_Z35convolution_2D_shared_memory_kernelPfS_mmiiii_param_2];
	ld.param.u32 	%r40, [_Z35convolution_2D_shared_memory_kernelPfS_mmiiii_param_4];
	ld.param.u32 	%r41, [_Z35convolution_2D_shared_memory_kernelPfS_mmiiii_param_5];
	ld.param.u32 	%r42, [_Z35convolution_2D_shared_memory_kernelPfS_mmiiii_param_6];
	ld.param.u32 	%r43, [_Z35convolution_2D_shared_memory_kernelPfS_mmiiii_param_7];
	cvta.to.global.u64 	%rd1, %rd11;
	shr.u32 	%r44, %r40, 31;
	add.s32 	%r45, %r40, %r44;
	shr.s32 	%r1, %r45, 1;
	shr.u32 	%r46, %r41, 31;
	add.s32 	%r47, %r41, %r46;
	shr.s32 	%r2, %r47, 1;
	mov.u32 	%r48, %ctaid.y;
	mov.u32 	%r3, %ntid.y;
	mul.lo.s32 	%r49, %r48, %r3;
	mov.u32 	%r50, %tid.y;
	add.s32 	%r5, %r49, %r50;
	mov.u32 	%r51, %ctaid.x;
	mov.u32 	%r6, %ntid.x;
	mul.lo.s32 	%r52, %r51, %r6;
	mov.u32 	%r7, %tid.x;
	add.s32 	%r8, %r52, %r7;
	sub.s32 	%r53, %r49, %r3;
	add.s32 	%r9, %r53, %r50;
	sub.s32 	%r54, %r52, %r6;
	add.s32 	%r10, %r54, %r7;
	add.s32 	%r11, %r5, %r3;
	add.s32 	%r12, %r8, %r6;
	sub.s32 	%r13, %r6, %r1;
	setp.lt.u32 	%p1, %r7, %r13;
	sub.s32 	%r55, %r3, %r2;
	setp.lt.u32 	%p2, %r50, %r55;
	sub.s32 	%r56, %r50, %r3;
	add.s32 	%r57, %r56, %r2;
	mov.u32 	%r58, _ZZ35convolution_2D_shared_memory_kernelPfS_mmiiiiE4N_ds;
	mad.lo.s32 	%r15, %r57, 76, %r58;
	cvt.u64.u32 	%rd12, %r9;
	mad.lo.s64 	%rd2, %rd10, %rd12, %rd1;
	or.pred  	%p3, %p1, %p2;
	@%p3 bra 	$L__BB1_4;
	or.b32  	%r59, %r9, %r10;
	setp.lt.s32 	%p4, %r59, 0;
	mov.f32 	%f88, 0f00000000;
	@%p4 bra 	$L__BB1_3;
	mul.wide.u32 	%rd13, %r10, 4;
	add.s64 	%rd14, %rd2, %rd13;
	ld.global.f32 	%f88, [%rd14];
$L__BB1_3:
	sub.s32 	%r60, %r7, %r6;
	add.s32 	%r61, %r60, %r1;
	shl.b32 	%r62, %r61, 2;
	add.s32 	%r63, %r15, %r62;
	st.shared.f32 	[%r63], %f88;
$L__BB1_4:
	setp.ge.u32 	%p5, %r7, %r1;
	setp.ge.u32 	%p6, %r50, %r2;
	add.s32 	%r64, %r50, %r3;
	add.s32 	%r65, %r64, %r2;
	mad.lo.s32 	%r16, %r65, 76, %r58;
	cvt.u64.u32 	%rd15, %r11;
	mad.lo.s64 	%rd3, %rd10, %rd15, %rd1;
	or.pred  	%p7, %p5, %p6;
	@%p7 bra 	$L__BB1_8;
	setp.ge.s32 	%p8, %r11, %r43;
	setp.ge.s32 	%p9, %r12, %r42;
	or.pred  	%p10, %p8, %p9;
	mov.f32 	%f89, 0f00000000;
	@%p10 bra 	$L__BB1_7;
	mul.wide.s32 	%rd16, %r12, 4;
	add.s64 	%rd17, %rd3, %rd16;
	ld.global.f32 	%f89, [%rd17];
$L__BB1_7:
	add.s32 	%r67, %r7, %r6;
	add.s32 	%r68, %r67, %r1;
	shl.b32 	%r69, %r68, 2;
	add.s32 	%r70, %r16, %r69;
	st.shared.f32 	[%r70], %f89;
$L__BB1_8:
	or.pred  	%p13, %p1, %p6;
	@%p13 bra 	$L__BB1_12;
	setp.ge.s32 	%p14, %r9, %r43;
	setp.lt.s32 	%p15, %r10, 0;
	or.pred  	%p16, %p14, %p15;
	mov.f32 	%f90, 0f00000000;
	@%p16 bra 	$L__BB1_11;
	mul.wide.u32 	%rd18, %r10, 4;
	add.s64 	%rd19, %rd3, %rd18;
	ld.global.f32 	%f90, [%rd19];
$L__BB1_11:
	sub.s32 	%r71, %r7, %r6;
	add.s32 	%r72, %r71, %r1;
	shl.b32 	%r73, %r72, 2;
	add.s32 	%r74, %r16, %r73;
	st.shared.f32 	[%r74], %f90;
$L__BB1_12:
	or.pred  	%p19, %p5, %p2;
	@%p19 bra 	$L__BB1_16;
	setp.lt.s32 	%p20, %r9, 0;
	setp.ge.s32 	%p21, %r12, %r42;
	or.pred  	%p22, %p20, %p21;
	mov.f32 	%f91, 0f00000000;
	@%p22 bra 	$L__BB1_15;
	mul.wide.s32 	%rd20, %r12, 4;
	add.s64 	%rd21, %rd2, %rd20;
	ld.global.f32 	%f91, [%rd21];
$L__BB1_15:
	add.s32 	%r75, %r7, %r6;
	add.s32 	%r76, %r75, %r1;
	shl.b32 	%r77, %r76, 2;
	add.s32 	%r78, %r15, %r77;
	st.shared.f32 	[%r78], %f91;
$L__BB1_16:
	setp.lt.u32 	%p23, %r7, %r13;
	add.s32 	%r79, %r2, %r50;
	mad.lo.s32 	%r17, %r79, 76, %r58;
	cvt.u64.u32 	%rd22, %r5;
	mul.lo.s64 	%rd4, %rd10, %rd22;
	add.s64 	%rd5, %rd1, %rd4;
	@%p23 bra 	$L__BB1_20;
	setp.lt.s32 	%p24, %r10, 0;
	mov.f32 	%f92, 0f00000000;
	@%p24 bra 	$L__BB1_19;
	mul.wide.u32 	%rd23, %r10, 4;
	add.s64 	%rd24, %rd5, %rd23;
	ld.global.f32 	%f92, [%rd24];
$L__BB1_19:
	sub.s32 	%r81, %r7, %r6;
	add.s32 	%r82, %r81, %r1;
	shl.b32 	%r83, %r82, 2;
	add.s32 	%r84, %r17, %r83;
	st.shared.f32 	[%r84], %f92;
$L__BB1_20:
	setp.ge.u32 	%p25, %r7, %r1;
	@%p25 bra 	$L__BB1_24;
	setp.ge.s32 	%p26, %r12, %r42;
	mov.f32 	%f93, 0f00000000;
	@%p26 bra 	$L__BB1_23;
	mul.wide.s32 	%rd25, %r12, 4;
	add.s64 	%rd26, %rd5, %rd25;
	ld.global.f32 	%f93, [%rd26];
$L__BB1_23:
	add.s32 	%r85, %r7, %r6;
	add.s32 	%r86, %r85, %r1;
	shl.b32 	%r87, %r86, 2;
	add.s32 	%r88, %r17, %r87;
	st.shared.f32 	[%r88], %f93;
$L__BB1_24:
	setp.lt.u32 	%p27, %r50, %r55;
	@%p27 bra 	$L__BB1_28;
	setp.lt.s32 	%p28, %r9, 0;
	mov.f32 	%f94, 0f00000000;
	@%p28 bra 	$L__BB1_27;
	mul.wide.s32 	%rd27, %r8, 4;
	add.s64 	%rd28, %rd2, %rd27;
	ld.global.f32 	%f94, [%rd28];
$L__BB1_27:
	add.s32 	%r89, %r1, %r7;
	shl.b32 	%r90, %r89, 2;
	add.s32 	%r91, %r15, %r90;
	st.shared.f32 	[%r91], %f94;
$L__BB1_28:
	setp.ge.u32 	%p29, %r50, %r2;
	@%p29 bra 	$L__BB1_32;
	setp.ge.s32 	%p30, %r11, %r43;
	mov.f32 	%f95, 0f00000000;
	@%p30 bra 	$L__BB1_31;
	mul.wide.s32 	%rd29, %r8, 4;
	add.s64 	%rd30, %rd3, %rd29;
	ld.global.f32 	%f95, [%rd30];
$L__BB1_31:
	add.s32 	%r92, %r1, %r7;
	shl.b32 	%r93, %r92, 2;
	add.s32 	%r94, %r16, %r93;
	st.shared.f32 	[%r94], %f95;
$L__BB1_32:
	setp.ge.s32 	%p31, %r5, %r43;
	setp.lt.s32 	%p32, %r8, 0;
	setp.ge.s32 	%p33, %r8, %r42;
	or.pred  	%p34, %p31, %p33;
	or.pred  	%p35, %p34, %p32;
	mov.f32 	%f96, 0f00000000;
	@%p35 bra 	$L__BB1_34;
	mul.wide.u32 	%rd31, %r8, 4;
	add.s64 	%rd32, %rd5, %rd31;
	ld.global.f32 	%f96, [%rd32];
$L__BB1_34:
	add.s32 	%r95, %r1, %r7;
	shl.b32 	%r96, %r95, 2;
	add.s32 	%r97, %r17, %r96;
	st.shared.f32 	[%r97], %f96;
	bar.sync 	0;
	mov.f32 	%f105, 0f00000000;
	min.s32 	%r98, %r41, %r40;
	setp.lt.s32 	%p36, %r98, 1;
	@%p36 bra 	$L__BB1_48;
	and.b32  	%r18, %r40, 7;
	add.s32 	%r19, %r18, -1;
	and.b32  	%r20, %r40, 3;
	and.b32  	%r21, %r40, 2147483640;
	and.b32  	%r22, %r40, 1;
	neg.s32 	%r23, %r21;
	shl.b32 	%r100, %r7, 2;
	add.s32 	%r102, %r100, %r58;
	add.s32 	%r24, %r102, 16;
	mov.f32 	%f105, 0f00000000;
	mov.b32 	%r117, 0;
	mov.u64 	%rd53, M;
$L__BB1_36:
	setp.lt.u32 	%p37, %r40, 8;
	add.s32 	%r26, %r117, %r50;
	mul.lo.s32 	%r27, %r117, %r40;
	mov.b32 	%r121, 0;
	@%p37 bra 	$L__BB1_39;
	mad.lo.s32 	%r118, %r26, 76, %r24;
	mul.wide.u32 	%rd33, %r27, 4;
	add.s64 	%rd35, %rd53, %rd33;
	add.s64 	%rd60, %rd35, 16;
	mov.u32 	%r119, %r23;
$L__BB1_38:
	.pragma "nounroll";
	ld.shared.f32 	%f45, [%r118+-16];
	ld.const.f32 	%f46, [%rd60+-16];
	fma.rn.f32 	%f47, %f45, %f46, %f105;
	ld.shared.f32 	%f48, [%r118+-12];
	ld.const.f32 	%f49, [%rd60+-12];
	fma.rn.f32 	%f50, %f48, %f49, %f47;
	ld.shared.f32 	%f51, [%r118+-8];
	ld.const.f32 	%f52, [%rd60+-8];
	fma.rn.f32 	%f53, %f51, %f52, %f50;
	ld.shared.f32 	%f54, [%r118+-4];
	ld.const.f32 	%f55, [%rd60+-4];
	fma.rn.f32 	%f56, %f54, %f55, %f53;
	ld.shared.f32 	%f57, [%r118];
	ld.const.f32 	%f58, [%rd60];
	fma.rn.f32 	%f59, %f57, %f58, %f56;
	ld.shared.f32 	%f60, [%r118+4];
	ld.const.f32 	%f61, [%rd60+4];
	fma.rn.f32 	%f62, %f60, %f61, %f59;
	ld.shared.f32 	%f63, [%r118+8];
	ld.const.f32 	%f64, [%rd60+8];
	fma.rn.f32 	%f65, %f63, %f64, %f62;
	ld.shared.f32 	%f66, [%r118+12];
	ld.const.f32 	%f67, [%rd60+12];
	fma.rn.f32 	%f105, %f66, %f67, %f65;
	add.s32 	%r119, %r119, 8;
	add.s32 	%r118, %r118, 32;
	add.s64 	%rd60, %rd60, 32;
	setp.ne.s32 	%p38, %r119, 0;
	mov.u32 	%r121, %r21;
	@%p38 bra 	$L__BB1_38;
$L__BB1_39:
	setp.eq.s32 	%p39, %r18, 0;
	@%p39 bra 	$L__BB1_47;
	mov.u32 	%r104, _ZZ35convolution_2D_shared_memory_kernelPfS_mmiiiiE4N_ds;
	mad.lo.s32 	%r34, %r26, 76, %r104;
	setp.lt.u32 	%p40, %r19, 3;
	@%p40 bra 	$L__BB1_42;
	add.s32 	%r105, %r121, %r7;
	shl.b32 	%r106, %r105, 2;
	add.s32 	%r107, %r34, %r106;
	ld.shared.f32 	%f69, [%r107];
	add.s32 	%r108, %r121, %r27;
	mul.wide.u32 	%rd36, %r108, 4;
	add.s64 	%rd38, %rd53, %rd36;
	ld.const.f32 	%f70, [%rd38];
	fma.rn.f32 	%f71, %f69, %f70, %f105;
	ld.shared.f32 	%f72, [%r107+4];
	cvt.u64.u32 	%rd39, %r27;
	cvt.u64.u32 	%rd40, %r121;
	add.s64 	%rd41, %rd40, %rd39;
	shl.b64 	%rd42, %rd41, 2;
	add.s64 	%rd43, %rd53, %rd42;
	ld.const.f32 	%f73, [%rd43+4];
	fma.rn.f32 	%f74, %f72, %f73, %f71;
	ld.shared.f32 	%f75, [%r107+8];
	ld.const.f32 	%f76, [%rd43+8];
	fma.rn.f32 	%f77, %f75, %f76, %f74;
	ld.shared.f32 	%f78, [%r107+12];
	ld.const.f32 	%f79, [%rd43+12];
	fma.rn.f32 	%f105, %f78, %f79, %f77;
	add.s32 	%r121, %r121, 4;
$L__BB1_42:
	setp.eq.s32 	%p41, %r20, 0;
	@%p41 bra 	$L__BB1_47;
	setp.eq.s32 	%p42, %r20, 1;
	@%p42 bra 	$L__BB1_45;
	add.s32 	%r109, %r121, %r7;
	shl.b32 	%r110, %r109, 2;
	add.s32 	%r111, %r34, %r110;
	ld.shared.f32 	%f81, [%r111];
	add.s32 	%r112, %r121, %r27;
	mul.wide.u32 	%rd44, %r112, 4;
	add.s64 	%rd46, %rd53, %rd44;
	ld.const.f32 	%f82, [%rd46];
	fma.rn.f32 	%f83, %f81, %f82, %f105;
	ld.shared.f32 	%f84, [%r111+4];
	cvt.u64.u32 	%rd47, %r27;
	cvt.u64.u32 	%rd48, %r121;
	add.s64 	%rd49, %rd48, %rd47;
	shl.b64 	%rd50, %rd49, 2;
	add.s64 	%rd51, %rd53, %rd50;
	ld.const.f32 	%f85, [%rd51+4];
	fma.rn.f32 	%f105, %f84, %f85, %f83;
	add.s32 	%r121, %r121, 2;
$L__BB1_45:
	setp.eq.s32 	%p43, %r22, 0;
	@%p43 bra 	$L__BB1_47;
	add.s32 	%r113, %r121, %r7;
	shl.b32 	%r114, %r113, 2;
	add.s32 	%r115, %r34, %r114;
	ld.shared.f32 	%f86, [%r115];
	add.s32 	%r116, %r121, %r27;
	mul.wide.u32 	%rd52, %r116, 4;
	add.s64 	%rd54, %rd53, %rd52;
	ld.const.f32 	%f87, [%rd54];
	fma.rn.f32 	%f105, %f86, %f87, %f105;
$L__BB1_47:
	add.s32 	%r117, %r117, 1;
	setp.ne.s32 	%p44, %r117, %r41;
	@%p44 bra 	$L__BB1_36;
$L__BB1_48:
	setp.ge.s32 	%p45, %r5, %r43;
	setp.lt.s32 	%p46, %r8, 0;
	setp.ge.s32 	%p47, %r8, %r42;
	or.pred  	%p48, %p45, %p47;
	or.pred  	%p49, %p48, %p46;
	@%p49 bra 	$L__BB1_50;
	ld.param.u64 	%rd59, [_Z35convolution_2D_shared_memory_kernelPfS_mmiiii_param_1];
	cvta.to.global.u64 	%rd55, %rd59;
	add.s64 	%rd56, %rd55, %rd4;
	mul.wide.u32 	%rd57, %r8, 4;
	add.s64 	%rd58, %rd56, %rd57;
	st.global.f32 	[%rd58], %f105;
$L__BB1_50:
	ret;

}


// ===== COMPILED SASS (sm_100) =====

	.target	sm_100

	.elftype	@"ET_EXEC"


//--------------------- .note.nv.tkinfo           --------------------------
	.section	.note.nv.tkinfo,"",@"SHT_NOTE"
	.sectionflags	@"SHF_NOTE_NV_TKINFO"
	.tkinfo
        /*0018*/ 	.word	0x00000002
        /*0030*/ 	.string	""
        /*0030*/ 	.string	"ptxas"
        /*0030*/ 	.string	"Cuda compilation tools, release 13.0, V13.0.88"
        /*0030*/ 	.string	"Build cuda_13.0.r13.0/compiler.36424714_0"
        /*0030*/ 	.string	"-arch sm_100 -m 64 "



//--------------------- .note.nv.cuinfo           --------------------------
	.section	.note.nv.cuinfo,"",@"SHT_NOTE"
	.sectionflags	@"SHF_NOTE_NV_CUINFO"
        /*0018*/ 	.short	0x0002
        /*001a*/ 	.short	0x0064
        /*001c*/ 	.short	0x0082
	.zero		2


//--------------------- .nv.info                  --------------------------
	.section	.nv.info,"",@"SHT_CUDA_INFO"
	.align	4


	//----- nvinfo : EIATTR_REGCOUNT
	.align		4
        /*0000*/ 	.byte	0x04, 0x2f
        /*0002*/ 	.short	(.L_2 - .L_1)
	.align		4
.L_1:
        /*0004*/ 	.word	index@(_Z34convolution_2D_const_memory_kernelPfS_mmiiii)
        /*0008*/ 	.word	0x0000001b


	//----- nvinfo : EIATTR_FRAME_SIZE
	.align		4
.L_2:
        /*000c*/ 	.byte	0x04, 0x11
        /*000e*/ 	.short	(.L_4 - .L_3)
	.align		4
.L_3:
        /*0010*/ 	.word	index@(_Z34convolution_2D_const_memory_kernelPfS_mmiiii)
        /*0014*/ 	.word	0x00000000


	//----- nvinfo : EIATTR_REGCOUNT
	.align		4
.L_4:
        /*0018*/ 	.byte	0x04, 0x2f
        /*001a*/ 	.short	(.L_6 - .L_5)
	.align		4
.L_5:
        /*001c*/ 	.word	index@(_Z35convolution_2D_shared_memory_kernelPfS_mmiiii)
        /*0020*/ 	.word	0x0000001a


	//----- nvinfo : EIATTR_FRAME_SIZE
	.align		4
.L_6:
        /*0024*/ 	.byte	0x04, 0x11
        /*0026*/ 	.short	(.L_8 - .L_7)
	.align		4
.L_7:
        /*0028*/ 	.word	index@(_Z35convolution_2D_shared_memory_kernelPfS_mmiiii)
        /*002c*/ 	.word	0x00000000


	//----- nvinfo : EIATTR_MIN_STACK_SIZE
	.align		4
.L_8:
        /*0030*/ 	.byte	0x04, 0x12
        /*0032*/ 	.short	(.L_10 - .L_9)
	.align		4
.L_9:
        /*0034*/ 	.word	index@(_Z35convolution_2D_shared_memory_kernelPfS_mmiiii)
        /*0038*/ 	.word	0x00000000


	//----- nvinfo : EIATTR_MIN_STACK_SIZE
	.align		4
.L_10:
        /*003c*/ 	.byte	0x04, 0x12
        /*003e*/ 	.short	(.L_12 - .L_11)
	.align		4
.L_11:
        /*0040*/ 	.word	index@(_Z34convolution_2D_const_memory_kernelPfS_mmiiii)
        /*0044*/ 	.word	0x00000000
.L_12:


//--------------------- .nv.compat                --------------------------
	.section	.nv.compat,"",@"SHT_CUDA_COMPAT_INFO"
	.align	4
        /*0000*/ 	.byte	0x02, 0x09, 0x00, 0x00, 0x02, 0x02, 0x01, 0x00, 0x02, 0x05, 0x05, 0x00, 0x03, 0x07, 0x01, 0x01
        /*0010*/ 	.byte	0x02, 0x03, 0x00, 0x00, 0x02, 0x06, 0x01, 0x00, 0x04, 0x0b, 0x08, 0x00, 0x09, 0x00, 0x00, 0x00
        /*0020*/ 	.byte	0x00, 0x00, 0x00, 0x00


//--------------------- .nv.info._Z35convolution_2D_shared_memory_kernelPfS_mmiiii --------------------------
	.section	.nv.info._Z35convolution_2D_shared_memory_kernelPfS_mmiiii,"",@"SHT_CUDA_INFO"
	.sectionflags	@""
	.align	4


	//----- nvinfo : EIATTR_CUDA_API_VERSION
	.align		4
        /*0000*/ 	.byte	0x04, 0x37
        /*0002*/ 	.short	(.L_14 - .L_13)
.L_13:
        /*0004*/ 	.word	0x00000082


	//----- nvinfo : EIATTR_KPARAM_INFO
	.align		4
.L_14:
        /*0008*/ 	.byte	0x04, 0x17
        /*000a*/ 	.short	(.L_16 - .L_15)
.L_15:
        /*000c*/ 	.word	0x00000000
        /*0010*/ 	.short	0x0007
        /*0012*/ 	.short	0x002c
        /*0014*/ 	.byte	0x00, 0xf0, 0x11, 0x00


	//----- nvinfo : EIATTR_KPARAM_INFO
	.align		4
.L_16:
        /*0018*/ 	.byte	0x04, 0x17
        /*001a*/ 	.short	(.L_18 - .L_17)
.L_17:
        /*001c*/ 	.word	0x00000000
        /*0020*/ 	.short	0x0006
        /*0022*/ 	.short	0x0028
        /*0024*/ 	.byte	0x00, 0xf0, 0x11, 0x00


	//----- nvinfo : EIATTR_KPARAM_INFO
	.align		4
.L_18:
        /*0028*/ 	.byte	0x04, 0x17
        /*002a*/ 	.short	(.L_20 - .L_19)
.L_19:
        /*002c*/ 	.word	0x00000000
        /*0030*/ 	.short	0x0005
        /*0032*/ 	.short	0x0024
        /*0034*/ 	.byte	0x00, 0xf0, 0x11, 0x00


	//----- nvinfo : EIATTR_KPARAM_INFO
	.align		4
.L_20:
        /*0038*/ 	.byte	0x04, 0x17
        /*003a*/ 	.short	(.L_22 - .L_21)
.L_21:
        /*003c*/ 	.word	0x00000000
        /*0040*/ 	.short	0x0004
        /*0042*/ 	.short	0x0020
        /*0044*/ 	.byte	0x00, 0xf0, 0x11, 0x00


	//----- nvinfo : EIATTR_KPARAM_INFO
	.align		4
.L_22:
        /*0048*/ 	.byte	0x04, 0x17
        /*004a*/ 	.short	(.L_24 - .L_23)
.L_23:
        /*004c*/ 	.word	0x00000000
        /*0050*/ 	.short	0x0003
        /*0052*/ 	.short	0x0018
        /*0054*/ 	.byte	0x00, 0xf0, 0x21, 0x00


	//----- nvinfo : EIATTR_KPARAM_INFO
	.align		4
.L_24:
        /*0058*/ 	.byte	0x04, 0x17
        /*005a*/ 	.short	(.L_26 - .L_25)
.L_25:
        /*005c*/ 	.word	0x00000000
        /*0060*/ 	.short	0x0002
        /*0062*/ 	.short	0x0010
        /*0064*/ 	.byte	0x00, 0xf0, 0x21, 0x00


	//----- nvinfo : EIATTR_KPARAM_INFO
	.align		4
.L_26:
        /*0068*/ 	.byte	0x04, 0x17
        /*006a*/ 	.short	(.L_28 - .L_27)
.L_27:
        /*006c*/ 	.word	0x00000000
        /*0070*/ 	.short	0x0001
        /*0072*/ 	.short	0x0008
        /*0074*/ 	.byte	0x00, 0xf5, 0x21, 0x00


	//----- nvinfo : EIATTR_KPARAM_INFO
	.align		4
.L_28:
        /*0078*/ 	.byte	0x04, 0x17
        /*007a*/ 	.short	(.L_30 - .L_29)
.L_29:
        /*007c*/ 	.word	0x00000000
        /*0080*/ 	.short	0x0000
        /*0082*/ 	.short	0x0000
        /*0084*/ 	.byte	0x00, 0xf5, 0x21, 0x00


	//----- nvinfo : EIATTR_SPARSE_MMA_MASK
	.align		4
.L_30:
        /*0088*/ 	.byte	0x03, 0x50
        /*008a*/ 	.short	0x0000


	//----- nvinfo : EIATTR_MAXREG_COUNT
	.align		4
        /*008c*/ 	.byte	0x03, 0x1b
        /*008e*/ 	.short	0x00ff


	//----- nvinfo : EIATTR_NUM_BARRIERS
	.align		4
        /*0090*/ 	.byte	0x02, 0x4c
        /*0092*/ 	.byte	0x01
	.zero		1


	//----- nvinfo : EIATTR_MERCURY_ISA_VERSION
	.align		4
        /*0094*/ 	.byte	0x03, 0x5f
        /*0096*/ 	.short	0x0101


	//----- nvinfo : EIATTR_VRC_CTA_INIT_COUNT
	.align		4
        /*0098*/ 	.byte	0x02, 0x4a
	.zero		1
	.zero		1


	//----- nvinfo : EIATTR_EXIT_INSTR_OFFSETS
	.align		4
        /*009c*/ 	.byte	0x04, 0x1c
        /*009e*/ 	.short	(.L_32 - .L_31)


	//   ....[0]....
.L_31:
        /*00a0*/ 	.word	0x000011e0


	//   ....[1]....
        /*00a4*/ 	.word	0x00001250


	//----- nvinfo : EIATTR_CRS_STACK_SIZE
	.align		4
.L_32:
        /*00a8*/ 	.byte	0x04, 0x1e
        /*00aa*/ 	.short	(.L_34 - .L_33)
.L_33:
        /*00ac*/ 	.word	0x00000000


	//----- nvinfo : EIATTR_CBANK_PARAM_SIZE
	.align		4
.L_34:
        /*00b0*/ 	.byte	0x03, 0x19
        /*00b2*/ 	.short	0x0030


	//----- nvinfo : EIATTR_PARAM_CBANK
	.align		4
        /*00b4*/ 	.byte	0x04, 0x0a
        /*00b6*/ 	.short	(.L_36 - .L_35)
	.align		4
.L_35:
        /*00b8*/ 	.word	index@(.nv.constant0._Z35convolution_2D_shared_memory_kernelPfS_mmiiii)
        /*00bc*/ 	.short	0x0380
        /*00be*/ 	.short	0x0030


	//----- nvinfo : EIATTR_SW_WAR
	.align		4
.L_36:
        /*00c0*/ 	.byte	0x04, 0x36
        /*00c2*/ 	.short	(.L_38 - .L_37)
.L_37:
        /*00c4*/ 	.word	0x00000008
.L_38:


//--------------------- .nv.info._Z34convolution_2D_const_memory_kernelPfS_mmiiii --------------------------
	.section	.nv.info._Z34convolution_2D_const_memory_kernelPfS_mmiiii,"",@"SHT_CUDA_INFO"
	.sectionflags	@""
	.align	4


	//----- nvinfo : EIATTR_CUDA_API_VERSION
	.align		4
        /*0000*/ 	.byte	0x04, 0x37
        /*0002*/ 	.short	(.L_40 - .L_39)
.L_39:
        /*0004*/ 	.word	0x00000082


	//----- nvinfo : EIATTR_KPARAM_INFO
	.align		4
.L_40:
        /*0008*/ 	.byte	0x04, 0x17
        /*000a*/ 	.short	(.L_42 - .L_41)
.L_41:
        /*000c*/ 	.word	0x00000000
        /*0010*/ 	.short	0x0007
        /*0012*/ 	.short	0x002c
        /*0014*/ 	.byte	0x00, 0xf0, 0x11, 0x00


	//----- nvinfo : EIATTR_KPARAM_INFO
	.align		4
.L_42:
        /*0018*/ 	.byte	0x04, 0x17
        /*001a*/ 	.short	(.L_44 - .L_43)
.L_43:
        /*001c*/ 	.word	0x00000000
        /*0020*/ 	.short	0x0006
        /*0022*/ 	.short	0x0028
        /*0024*/ 	.byte	0x00, 0xf0, 0x11, 0x00


	//----- nvinfo : EIATTR_KPARAM_INFO
	.align		4
.L_44:
        /*0028*/ 	.byte	0x04, 0x17
        /*002a*/ 	.short	(.L_46 - .L_45)
.L_45:
        /*002c*/ 	.word	0x00000000
        /*0030*/ 	.short	0x0005
        /*0032*/ 	.short	0x0024
        /*0034*/ 	.byte	0x00, 0xf0, 0x11, 0x00


	//----- nvinfo : EIATTR_KPARAM_INFO
	.align		4
.L_46:
        /*0038*/ 	.byte	0x04, 0x17
        /*003a*/ 	.short	(.L_48 - .L_47)
.L_47:
        /*003c*/ 	.word	0x00000000
        /*0040*/ 	.short	0x0004
        /*0042*/ 	.short	0x0020
        /*0044*/ 	.byte	0x00, 0xf0, 0x11, 0x00


	//----- nvinfo : EIATTR_KPARAM_INFO
	.align		4
.L_48:
        /*0048*/ 	.byte	0x04, 0x17
        /*004a*/ 	.short	(.L_50 - .L_49)
.L_49:
        /*004c*/ 	.word	0x00000000
        /*0050*/ 	.short	0x0003
        /*0052*/ 	.short	0x0018
        /*0054*/ 	.byte	0x00, 0xf0, 0x21, 0x00


	//----- nvinfo : EIATTR_KPARAM_INFO
	.align		4
.L_50:
        /*0058*/ 	.byte	0x04, 0x17
        /*005a*/ 	.short	(.L_52 - .L_51)
.L_51:
        /*005c*/ 	.word	0x00000000
        /*0060*/ 	.short	0x0002
        /*0062*/ 	.short	0x0010
        /*0064*/ 	.byte	0x00, 0xf0, 0x21, 0x00


	//----- nvinfo : EIATTR_KPARAM_INFO
	.align		4
.L_52:
        /*0068*/ 	.byte	0x04, 0x17
        /*006a*/ 	.short	(.L_54 - .L_53)
.L_53:
        /*006c*/ 	.word	0x00000000
        /*0070*/ 	.short	0x0001
        /*0072*/ 	.short	0x0008
        /*0074*/ 	.byte	0x00, 0xf5, 0x21, 0x00


	//----- nvinfo : EIATTR_KPARAM_INFO
	.align		4
.L_54:
        /*0078*/ 	.byte	0x04, 0x17
        /*007a*/ 	.short	(.L_56 - .L_55)
.L_55:
        /*007c*/ 	.word	0x00000000
        /*0080*/ 	.short	0x0000
        /*0082*/ 	.short	0x0000
        /*0084*/ 	.byte	0x00, 0xf5, 0x21, 0x00


	//----- nvinfo : EIATTR_SPARSE_MMA_MASK
	.align		4
.L_56:
        /*0088*/ 	.byte	0x03, 0x50
        /*008a*/ 	.short	0x0000


	//----- nvinfo : EIATTR_MAXREG_COUNT
	.align		4
        /*008c*/ 	.byte	0x03, 0x1b
        /*008e*/ 	.short	0x00ff


	//----- nvinfo : EIATTR_MERCURY_ISA_VERSION
	.align		4
        /*0090*/ 	.byte	0x03, 0x5f
        /*0092*/ 	.short	0x0101


	//----- nvinfo : EIATTR_VRC_CTA_INIT_COUNT
	.align		4
        /*0094*/ 	.byte	0x02, 0x4a
	.zero		1
	.zero		1


	//----- nvinfo : EIATTR_EXIT_INSTR_OFFSETS
	.align		4
        /*0098*/ 	.byte	0x04, 0x1c
        /*009a*/ 	.short	(.L_58 - .L_57)


	//   ....[0]....
.L_57:
        /*009c*/ 	.word	0x00000cf0


	//   ....[1]....
        /*00a0*/ 	.word	0x00000d60


	//----- nvinfo : EIATTR_CRS_STACK_SIZE
	.align		4
.L_58:
        /*00a4*/ 	.byte	0x04, 0x1e
        /*00a6*/ 	.short	(.L_60 - .L_59)
.L_59:
        /*00a8*/ 	.word	0x00000000


	//----- nvinfo : EIATTR_CBANK_PARAM_SIZE
	.align		4
.L_60:
        /*00ac*/ 	.byte	0x03, 0x19
        /*00ae*/ 	.short	0x0030


	//----- nvinfo : EIATTR_PARAM_CBANK
	.align		4
        /*00b0*/ 	.byte	0x04, 0x0a
        /*00b2*/ 	.short	(.L_62 - .L_61)
	.align		4
.L_61:
        /*00b4*/ 	.word	index@(.nv.constant0._Z34convolution_2D_const_memory_kernelPfS_mmiiii)
        /*00b8*/ 	.short	0x0380
        /*00ba*/ 	.short	0x0030


	//----- nvinfo : EIATTR_SW_WAR
	.align		4
.L_62:
        /*00bc*/ 	.byte	0x04, 0x36
        /*00be*/ 	.short	(.L_64 - .L_63)
.L_63:
        /*00c0*/ 	.word	0x00000008
.L_64:


//--------------------- .nv.callgraph             --------------------------
	.section	.nv.callgraph,"",@"SHT_CUDA_CALLGRAPH"
	.align	4
	.sectionentsize	8
	.align		4
        /*0000*/ 	.word	0x00000000
	.align		4
        /*0004*/ 	.word	0xffffffff
	.align		4
        /*0008*/ 	.word	0x00000000
	.align		4
        /*000c*/ 	.word	0xfffffffe
	.align		4
        /*0010*/ 	.word	0x00000000
	.align		4
        /*0014*/ 	.word	0xfffffffd
	.align		4
        /*0018*/ 	.word	0x00000000
	.align		4
        /*001c*/ 	.word	0xfffffffc


//--------------------- .nv.constant3             --------------------------
	.section	.nv.constant3,"a",@progbits
	.align	4
.nv.constant3:
	.type		M,@object
	.size		M,(.L_0 - M)
M:
	.zero		64
.L_0:


//--------------------- .text._Z35convolution_2D_shared_memory_kernelPfS_mmiiii --------------------------
	.section	.text._Z35convolution_2D_shared_memory_kernelPfS_mmiiii,"ax",@progbits
	.align	128
        .global         _Z35convolution_2D_shared_memory_kernelPfS_mmiiii
        .type           _Z35convolution_2D_shared_memory_kernelPfS_mmiiii,@function
        .size           _Z35convolution_2D_shared_memory_kernelPfS_mmiiii,(.L_x_49 - _Z35convolution_2D_shared_memory_kernelPfS_mmiiii)
        .other          _Z35convolution_2D_shared_memory_kernelPfS_mmiiii,@"STO_CUDA_ENTRY STV_DEFAULT"
_Z35convolution_2D_shared_memory_kernelPfS_mmiiii:
.text._Z35convolution_2D_shared_memory_kernelPfS_mmiiii:
[----:B------:R-:W-:Y:S01]  /*0000*/  LDC R1, c[0x0][0x37c] ;  /* 0x0000df00ff017b82 */ /* 0x000fe20000000800 */
[----:B------:R-:W0:Y:S01]  /*0010*/  LDCU.64 UR12, c[0x0][0x3a0] ;  /* 0x00007400ff0c77ac */ /* 0x000e220008000a00 */
[----:B------:R-:W1:Y:S06]  /*0020*/  S2R R20, SR_TID.Y ;  /* 0x0000000000147919 */ /* 0x000e6c0000002200 */
[----:B------:R-:W2:Y:S01]  /*0030*/  LDC R19, c[0x0][0x364] ;  /* 0x0000d900ff137b82 */ /* 0x000ea20000000800 */
[----:B------:R-:W-:Y:S01]  /*0040*/  MOV R8, 0x400 ;  /* 0x0000040000087802 */ /* 0x000fe20000000f00 */
[----:B------:R-:W3:Y:S01]  /*0050*/  LDCU.64 UR8, c[0x0][0x390] ;  /* 0x00007200ff0877ac */ /* 0x000ee20008000a00 */
[----:B------:R-:W4:Y:S01]  /*0060*/  S2R R10, SR_TID.X ;  /* 0x00000000000a7919 */ /* 0x000f220000002100 */
[----:B------:R-:W-:Y:S01]  /*0070*/  BSSY.RECONVERGENT B0, `(.L_x_0) ;  /* 0x0000028000007945 */ /* 0x000fe20003800200 */
[----:B------:R-:W1:Y:S01]  /*0080*/  LDCU.64 UR14, c[0x0][0x358] ;  /* 0x00006b00ff0e77ac */ /* 0x000e620008000a00 */
[----:B------:R-:W5:Y:S02]  /*0090*/  S2R R5, SR_CgaCtaId ;  /* 0x0000000000057919 */ /* 0x000f640000008800 */
[----:B------:R-:W3:Y:S08]  /*00a0*/  LDC R11, c[0x0][0x360] ;  /* 0x0000d800ff0b7b82 */ /* 0x000ef00000000800 */
[----:B------:R-:W5:Y:S01]  /*00b0*/  S2UR UR6, SR_CTAID.Y ;  /* 0x00000000000679c3 */ /* 0x000f620000002600 */
[----:B0-----:R-:W-:-:S04]  /*00c0*/  ULEA.HI UR4, UR13, UR13, URZ, 0x1 ;  /* 0x0000000d0d047291 */ /* 0x001fc8000f8f08ff */
[----:B------:R-:W-:Y:S02]  /*00d0*/  USHF.R.S32.HI UR5, URZ, 0x1, UR4 ;  /* 0x00000001ff057899 */ /* 0x000fe40008011404 */
[----:B------:R-:W-:Y:S01]  /*00e0*/  ULEA.HI UR4, UR12, UR12, URZ, 0x1 ;  /* 0x0000000c0c047291 */ /* 0x000fe2000f8f08ff */
[----:B------:R-:W0:Y:S03]  /*00f0*/  S2UR UR7, SR_CTAID.X ;  /* 0x00000000000779c3 */ /* 0x000e260000002500 */
[----:B------:R-:W-:Y:S01]  /*0100*/  USHF.R.S32.HI UR4, URZ, 0x1, UR4 ;  /* 0x00000001ff047899 */ /* 0x000fe20008011404 */
[----:B--2---:R-:W-:Y:S02]  /*0110*/  IADD3 R3, PT, PT, R19, -UR5, RZ ;  /* 0x8000000513037c10 */ /* 0x004fe4000fffe0ff */
[C---:B-1----:R-:W-:Y:S02]  /*0120*/  IADD3 R17, PT, PT, R20.reuse, UR5, -R19 ;  /* 0x0000000514117c10 */ /* 0x042fe4000fffe813 */
[----:B------:R-:W1:Y:S01]  /*0130*/  LDC.64 R12, c[0x0][0x380] ;  /* 0x0000e000ff0c7b82 */ /* 0x000e620000000a00 */
[----:B------:R-:W-:-:S02]  /*0140*/  ISETP.GE.U32.AND P1, PT, R20, R3, PT ;  /* 0x000000031400720c */ /* 0x000fc40003f26070 */
[----:B---3--:R-:W-:-:S04]  /*0150*/  IADD3 R21, PT, PT, R11, -UR4, RZ ;  /* 0x800000040b157c10 */ /* 0x008fc8000fffe0ff */
[----:B----4-:R-:W-:Y:S01]  /*0160*/  ISETP.LT.U32.OR P0, PT, R10, R21, !P1 ;  /* 0x000000150a00720c */ /* 0x010fe20004f01470 */
[--C-:B-----5:R-:W-:Y:S01]  /*0170*/  IMAD R9, R19, UR6, -R19.reuse ;  /* 0x0000000613097c24 */ /* 0x120fe2000f8e0a13 */
[----:B------:R-:W-:Y:S01]  /*0180*/  LEA R8, R5, R8, 0x18 ;  /* 0x0000000805087211 */ /* 0x000fe200078ec0ff */
[--C-:B------:R-:W-:Y:S02]  /*0190*/  IMAD R7, R19, UR6, R20.reuse ;  /* 0x0000000613077c24 */ /* 0x100fe4000f8e0214 */
[----:B------:R-:W-:Y:S02]  /*01a0*/  IMAD.IADD R9, R9, 0x1, R20 ;  /* 0x0000000109097824 */ /* 0x000fe400078e0214 */
[----:B------:R-:W-:Y:S02]  /*01b0*/  IMAD.IADD R5, R7, 0x1, R19 ;  /* 0x0000000107057824 */ /* 0x000fe400078e0213 */
[C---:B0-----:R-:W-:Y:S02]  /*01c0*/  IMAD R3, R11.reuse, UR7, -R11 ;  /* 0x000000070b037c24 */ /* 0x041fe4000f8e0a0b */
[----:B------:R-:W-:-:S02]  /*01d0*/  IMAD R6, R11, UR7, R10 ;  /* 0x000000070b067c24 */ /* 0x000fc4000f8e020a */
[----:B------:R-:W-:Y:S01]  /*01e0*/  IMAD R2, R17, 0x4c, R8 ;  /* 0x0000004c11027824 */ /* 0x000fe200078e0208 */
[----:B------:R-:W-:Y:S01]  /*01f0*/  IADD3 R4, PT, PT, R3, R10, RZ ;  /* 0x0000000a03047210 */ /* 0x000fe20007ffe0ff */
[----:B------:R-:W-:Y:S02]  /*0200*/  IMAD.IADD R3, R6, 0x1, R11 ;  /* 0x0000000106037824 */ /* 0x000fe400078e020b */
[----:B-1----:R-:W-:-:S04]  /*0210*/  IMAD.WIDE.U32 R14, R9, UR8, R12 ;  /* 0x00000008090e7c25 */ /* 0x002fc8000f8e000c */
[----:B------:R-:W-:Y:S01]  /*0220*/  IMAD R15, R9, UR9, R15 ;  /* 0x00000009090f7c24 */ /* 0x000fe2000f8e020f */
[----:B------:R-:W-:Y:S06]  /*0230*/  @P0 BRA `(.L_x_1) ;  /* 0x00000000002c0947 */ /* 0x000fec0003800000 */
[----:B------:R-:W-:Y:S01]  /*0240*/  LOP3.LUT R0, R9, R4, RZ, 0xfc, !PT ;  /* 0x0000000409007212 */ /* 0x000fe200078efcff */
[----:B------:R-:W-:Y:S01]  /*0250*/  BSSY.RECONVERGENT B1, `(.L_x_2) ;  /* 0x0000008000017945 */ /* 0x000fe20003800200 */
[----:B------:R-:W-:Y:S01]  /*0260*/  IADD3 R17, PT, PT, R10, UR4, -R11 ;  /* 0x000000040a117c10 */ /* 0x000fe2000fffe80b */
[----:B------:R-:W-:Y:S01]  /*0270*/  IMAD.MOV.U32 R16, RZ, RZ, RZ ;  /* 0x000000ffff107224 */ /* 0x000fe200078e00ff */
[----:B------:R-:W-:Y:S02]  /*0280*/  ISETP.GE.AND P0, PT, R0, RZ, PT ;  /* 0x000000ff0000720c */ /* 0x000fe40003f06270 */
[----:B------:R-:W-:-:S11]  /*0290*/  LEA R23, R17, R2, 0x2 ;  /* 0x0000000211177211 */ /* 0x000fd600078e10ff */
[----:B------:R-:W-:Y:S05]  /*02a0*/  @!P0 BRA `(.L_x_3) ;  /* 0x0000000000088947 */ /* 0x000fea0003800000 */
[----:B------:R-:W-:-:S06]  /*02b0*/  IMAD.WIDE.U32 R16, R4, 0x4, R14 ;  /* 0x0000000404107825 */ /* 0x000fcc00078e000e */
[----:B------:R0:W5:Y:S02]  /*02c0*/  LDG.E R16, desc[UR14][R16.64] ;  /* 0x0000000e10107981 */ /* 0x000164000c1e1900 */
.L_x_3:
[----:B------:R-:W-:Y:S05]  /*02d0*/  BSYNC.RECONVERGENT B1 ;  /* 0x0000000000017941 */ /* 0x000fea0003800200 */
.L_x_2:
[----:B-----5:R1:W-:Y:S02]  /*02e0*/  STS [R23], R16 ;  /* 0x0000001017007388 */ /* 0x0203e40000000800 */
.L_x_1:
[----:B------:R-:W-:Y:S05]  /*02f0*/  BSYNC.RECONVERGENT B0 ;  /* 0x0000000000007941 */ /* 0x000fea0003800200 */
.L_x_0:
[C---:B------:R-:W-:Y:S01]  /*0300*/  ISETP.GE.U32.AND P2, PT, R20.reuse, UR5, PT ;  /* 0x0000000514007c0c */ /* 0x040fe2000bf46070 */
[C---:B01----:R-:W-:Y:S01]  /*0310*/  IMAD.WIDE.U32 R16, R5.reuse, UR8, R12 ;  /* 0x0000000805107c25 */ /* 0x043fe2000f8e000c */
[----:B------:R-:W-:Y:S01]  /*0320*/  IADD3 R19, PT, PT, R20, UR5, R19 ;  /* 0x0000000514137c10 */ /* 0x000fe2000fffe013 */
[----:B------:R-:W-:Y:S01]  /*0330*/  BSSY.RECONVERGENT B0, `(.L_x_4) ;  /* 0x0000011000007945 */ /* 0x000fe20003800200 */
[----:B------:R-:W-:Y:S01]  /*0340*/  ISETP.GE.U32.OR P0, PT, R10, UR4, P2 ;  /* 0x000000040a007c0c */ /* 0x000fe20009706470 */
[----:B------:R-:W-:Y:S02]  /*0350*/  IMAD R17, R5, UR9, R17 ;  /* 0x0000000905117c24 */ /* 0x000fe4000f8e0211 */
[----:B------:R-:W-:-:S10]  /*0360*/  IMAD R0, R19, 0x4c, R8 ;  /* 0x0000004c13007824 */ /* 0x000fd400078e0208 */
[----:B------:R-:W-:Y:S05]  /*0370*/  @P0 BRA `(.L_x_5) ;  /* 0x0000000000300947 */ /* 0x000fea0003800000 */
[----:B------:R-:W0:Y:S01]  /*0380*/  LDCU.64 UR6, c[0x0][0x3a8] ;  /* 0x00007500ff0677ac */ /* 0x000e220008000a00 */
[----:B------:R-:W-:Y:S01]  /*0390*/  IADD3 R19, PT, PT, R10, UR4, R11 ;  /* 0x000000040a137c10 */ /* 0x000fe2000fffe00b */
[----:B------:R-:W-:Y:S01]  /*03a0*/  BSSY.RECONVERGENT B1, `(.L_x_6) ;  /* 0x0000008000017945 */ /* 0x000fe20003800200 */
[----:B------:R-:W-:Y:S02]  /*03b0*/  IMAD.MOV.U32 R18, RZ, RZ, RZ ;  /* 0x000000ffff127224 */ /* 0x000fe400078e00ff */
[----:B------:R-:W-:Y:S02]  /*03c0*/  LEA R23, R19, R0, 0x2 ;  /* 0x0000000013177211 */ /* 0x000fe400078e10ff */
[----:B0-----:R-:W-:-:S04]  /*03d0*/  ISETP.GE.AND P0, PT, R3, UR6, PT ;  /* 0x0000000603007c0c */ /* 0x001fc8000bf06270 */
[----:B------:R-:W-:-:S13]  /*03e0*/  ISETP.GE.OR P0, PT, R5, UR7, P0 ;  /* 0x0000000705007c0c */ /* 0x000fda0008706670 */
[----:B------:R-:W-:Y:S05]  /*03f0*/  @P0 BRA `(.L_x_7) ;  /* 0x0000000000080947 */ /* 0x000fea0003800000 */
[----:B------:R-:W-:-:S06]  /*0400*/  IMAD.WIDE R18, R3, 0x4, R16 ;  /* 0x0000000403127825 */ /* 0x000fcc00078e0210 */
[----:B------:R0:W5:Y:S02]  /*0410*/  LDG.E R18, desc[UR14][R18.64] ;  /* 0x0000000e12127981 */ /* 0x000164000c1e1900 */
.L_x_7:
[----:B------:R-:W-:Y:S05]  /*0420*/  BSYNC.RECONVERGENT B1 ;  /* 0x0000000000017941 */ /* 0x000fea0003800200 */
.L_x_6:
[----:B-----5:R1:W-:Y:S02]  /*0430*/  STS [R23], R18 ;  /* 0x0000001217007388 */ /* 0x0203e40000000800 */
.L_x_5:
[----:B------:R-:W-:Y:S05]  /*0440*/  BSYNC.RECONVERGENT B0 ;  /* 0x0000000000007941 */ /* 0x000fea0003800200 */
.L_x_4:
[----:B------:R-:W-:Y:S01]  /*0450*/  ISETP.LT.U32.OR P0, PT, R10, R21, P2 ;  /* 0x000000150a00720c */ /* 0x000fe20001701470 */
[----:B------:R-:W-:-:S12]  /*0460*/  BSSY.RECONVERGENT B0, `(.L_x_8) ;  /* 0x000000e000007945 */ /* 0x000fd80003800200 */
[----:B------:R-:W-:Y:S05]  /*0470*/  @P0 BRA `(.L_x_9) ;  /* 0x0000000000300947 */ /* 0x000fea0003800000 */
[----:B------:R-:W2:Y:S01]  /*0480*/  LDCU UR6, c[0x0][0x3ac] ;  /* 0x00007580ff0677ac */ /* 0x000ea20008000800 */
[----:B------:R-:W-:Y:S01]  /*0490*/  ISETP.GE.AND P0, PT, R4, RZ, PT ;  /* 0x000000ff0400720c */ /* 0x000fe20003f06270 */
[----:B------:R-:W-:Y:S01]  /*04a0*/  BSSY.RECONVERGENT B1, `(.L_x_10) ;  /* 0x0000008000017945 */ /* 0x000fe20003800200 */
[----:B-1----:R-:W-:Y:S01]  /*04b0*/  IADD3 R23, PT, PT, R10, UR4, -R11 ;  /* 0x000000040a177c10 */ /* 0x002fe2000fffe80b */
[----:B------:R-:W-:-:S03]  /*04c0*/  IMAD.MOV.U32 R18, RZ, RZ, RZ ;  /* 0x000000ffff127224 */ /* 0x000fc600078e00ff */
[----:B------:R-:W-:Y:S02]  /*04d0*/  LEA R23, R23, R0, 0x2 ;  /* 0x0000000017177211 */ /* 0x000fe400078e10ff */
[----:B--2---:R-:W-:-:S13]  /*04e0*/  ISETP.GE.OR P0, PT, R9, UR6, !P0 ;  /* 0x0000000609007c0c */ /* 0x004fda000c706670 */
[----:B------:R-:W-:Y:S05]  /*04f0*/  @P0 BRA `(.L_x_11) ;  /* 0x0000000000080947 */ /* 0x000fea0003800000 */
[----:B0-----:R-:W-:-:S06]  /*0500*/  IMAD.WIDE.U32 R18, R4, 0x4, R16 ;  /* 0x0000000404127825 */ /* 0x001fcc00078e0010 */
[----:B------:R1:W5:Y:S02]  /*0510*/  LDG.E R18, desc[UR14][R18.64] ;  /* 0x0000000e12127981 */ /* 0x000364000c1e1900 */
.L_x_11:
[----:B------:R-:W-:Y:S05]  /*0520*/  BSYNC.RECONVERGENT B1 ;  /* 0x0000000000017941 */ /* 0x000fea0003800200 */
.L_x_10:
[----:B-----5:R2:W-:Y:S02]  /*0530*/  STS [R23], R18 ;  /* 0x0000001217007388 */ /* 0x0205e40000000800 */
.L_x_9:
[----:B------:R-:W-:Y:S05]  /*0540*/  BSYNC.RECONVERGENT B0 ;  /* 0x0000000000007941 */ /* 0x000fea0003800200 */
.L_x_8:
[----:B------:R-:W-:Y:S01]  /*0550*/  ISETP.GE.U32.OR P0, PT, R10, UR4, !P1 ;  /* 0x000000040a007c0c */ /* 0x000fe2000cf06470 */
[----:B------:R-:W-:-:S12]  /*0560*/  BSSY.RECONVERGENT B0, `(.L_x_12) ;  /* 0x000000e000007945 */ /* 0x000fd80003800200 */
[----:B------:R-:W-:Y:S05]  /*0570*/  @P0 BRA `(.L_x_13) ;  /* 0x0000000000300947 */ /* 0x000fea0003800000 */
[----:B------:R-:W3:Y:S01]  /*0580*/  LDCU UR6, c[0x0][0x3a8] ;  /* 0x00007500ff0677ac */ /* 0x000ee20008000800 */
[----:B-12---:R-:W-:Y:S01]  /*0590*/  IADD3 R23, PT, PT, R10, UR4, R11 ;  /* 0x000000040a177c10 */ /* 0x006fe2000fffe00b */
[----:B------:R-:W-:Y:S01]  /*05a0*/  BSSY.RECONVERGENT B1, `(.L_x_14) ;  /* 0x0000008000017945 */ /* 0x000fe20003800200 */
[----:B------:R-:W-:Y:S02]  /*05b0*/  IMAD.MOV.U32 R18, RZ, RZ, RZ ;  /* 0x000000ffff127224 */ /* 0x000fe400078e00ff */
[----:B------:R-:W-:Y:S02]  /*05c0*/  LEA R23, R23, R2, 0x2 ;  /* 0x0000000217177211 */ /* 0x000fe400078e10ff */
[----:B---3--:R-:W-:-:S04]  /*05d0*/  ISETP.GE.AND P0, PT, R3, UR6, PT ;  /* 0x0000000603007c0c */ /* 0x008fc8000bf06270 */
[----:B------:R-:W-:-:S13]  /*05e0*/  ISETP.LT.OR P0, PT, R9, RZ, P0 ;  /* 0x000000ff0900720c */ /* 0x000fda0000701670 */
[----:B------:R-:W-:Y:S05]  /*05f0*/  @P0 BRA `(.L_x_15) ;  /* 0x0000000000080947 */ /* 0x000fea0003800000 */
[----:B0-----:R-:W-:-:S06]  /*0600*/  IMAD.WIDE R18, R3, 0x4, R14 ;  /* 0x0000000403127825 */ /* 0x001fcc00078e020e */
[----:B------:R1:W5:Y:S02]  /*0610*/  LDG.E R18, desc[UR14][R18.64] ;  /* 0x0000000e12127981 */ /* 0x000364000c1e1900 */
.L_x_15:
[----:B------:R-:W-:Y:S05]  /*0620*/  BSYNC.RECONVERGENT B1 ;  /* 0x0000000000017941 */ /* 0x000fea0003800200 */
.L_x_14:
[----:B-----5:R3:W-:Y:S02]  /*0630*/  STS [R23], R18 ;  /* 0x0000001217007388 */ /* 0x0207e40000000800 */
.L_x_13:
[----:B------:R-:W-:Y:S05]  /*0640*/  BSYNC.RECONVERGENT B0 ;  /* 0x0000000000007941 */ /* 0x000fea0003800200 */
.L_x_12:
[----:B------:R-:W-:Y:S01]  /*0650*/  ISETP.GE.U32.AND P0, PT, R10, R21, PT ;  /* 0x000000150a00720c */ /* 0x000fe20003f06070 */
[C---:B------:R-:W-:Y:S01]  /*0660*/  IMAD.WIDE.U32 R12, R7.reuse, UR8, R12 ;  /* 0x00000008070c7c25 */ /* 0x040fe2000f8e000c */
[----:B------:R-:W-:Y:S01]  /*0670*/  IADD3 R21, PT, PT, R20, UR5, RZ ;  /* 0x0000000514157c10 */ /* 0x000fe2000fffe0ff */
[----:B------:R-:W-:Y:S02]  /*0680*/  BSSY.RECONVERGENT B0, `(.L_x_16) ;  /* 0x000000e000007945 */ /* 0x000fe40003800200 */
[----:B------:R-:W-:Y:S02]  /*0690*/  IMAD R13, R7, UR9, R13 ;  /* 0x00000009070d7c24 */ /* 0x000fe4000f8e020d */
[----:B------:R-:W-:-:S06]  /*06a0*/  IMAD R21, R21, 0x4c, R8 ;  /* 0x0000004c15157824 */ /* 0x000fcc00078e0208 */
[----:B------:R-:W-:Y:S05]  /*06b0*/  @!P0 BRA `(.L_x_17) ;  /* 0x0000000000288947 */ /* 0x000fea0003800000 */
[----:B------:R-:W-:Y:S01]  /*06c0*/  ISETP.GE.AND P0, PT, R4, RZ, PT ;  /* 0x000000ff0400720c */ /* 0x000fe20003f06270 */
[----:B------:R-:W-:Y:S01]  /*06d0*/  BSSY.RECONVERGENT B1, `(.L_x_18) ;  /* 0x0000007000017945 */ /* 0x000fe20003800200 */
[----:B-123--:R-:W-:-:S05]  /*06e0*/  IADD3 R18, PT, PT, R10, UR4, -R11 ;  /* 0x000000040a127c10 */ /* 0x00efca000fffe80b */
[----:B------:R-:W-:Y:S02]  /*06f0*/  IMAD R23, R18, 0x4, R21 ;  /* 0x0000000412177824 */ /* 0x000fe400078e0215 */
[----:B------:R-:W-:-:S04]  /*0700*/  HFMA2 R18, -RZ, RZ, 0, 0 ;  /* 0x00000000ff127431 */ /* 0x000fc800000001ff */
[----:B------:R-:W-:Y:S05]  /*0710*/  @!P0 BRA `(.L_x_19) ;  /* 0x0000000000088947 */ /* 0x000fea0003800000 */
[----:B0-----:R-:W-:-:S06]  /*0720*/  IMAD.WIDE.U32 R18, R4, 0x4, R12 ;  /* 0x0000000404127825 */ /* 0x001fcc00078e000c */
[----:B------:R1:W5:Y:S02]  /*0730*/  LDG.E R18, desc[UR14][R18.64] ;  /* 0x0000000e12127981 */ /* 0x000364000c1e1900 */
.L_x_19:
[----:B------:R-:W-:Y:S05]  /*0740*/  BSYNC.RECONVERGENT B1 ;  /* 0x0000000000017941 */ /* 0x000fea0003800200 */
.L_x_18:
[----:B-----5:R4:W-:Y:S02]  /*0750*/  STS [R23], R18 ;  /* 0x0000001217007388 */ /* 0x0209e40000000800 */
.L_x_17:
[----:B------:R-:W-:Y:S05]  /*0760*/  BSYNC.RECONVERGENT B0 ;  /* 0x0000000000007941 */ /* 0x000fea0003800200 */
.L_x_16:
[----:B------:R-:W-:Y:S01]  /*0770*/  ISETP.GE.U32.AND P0, PT, R10, UR4, PT ;  /* 0x000000040a007c0c */ /* 0x000fe2000bf06070 */
[----:B------:R-:W-:-:S12]  /*0780*/  BSSY.RECONVERGENT B0, `(.L_x_20) ;  /* 0x000000d000007945 */ /* 0x000fd80003800200 */
[----:B------:R-:W-:Y:S05]  /*0790*/  @P0 BRA `(.L_x_21) ;  /* 0x00000000002c0947 */ /* 0x000fea0003800000 */
[----:B------:R-:W5:Y:S01]  /*07a0*/  LDCU UR5, c[0x0][0x3a8] ;  /* 0x00007500ff0577ac */ /* 0x000f620008000800 */
[----:B------:R-:W-:Y:S01]  /*07b0*/  IADD3 R4, PT, PT, R10, UR4, R11 ;  /* 0x000000040a047c10 */ /* 0x000fe2000fffe00b */
[----:B------:R-:W-:Y:S01]  /*07c0*/  BSSY.RECONVERGENT B1, `(.L_x_22) ;  /* 0x0000007000017945 */ /* 0x000fe20003800200 */
[----:B-1234-:R-:W-:-:S03]  /*07d0*/  MOV R18, RZ ;  /* 0x000000ff00127202 */ /* 0x01efc60000000f00 */
[----:B------:R-:W-:Y:S01]  /*07e0*/  IMAD R11, R4, 0x4, R21 ;  /* 0x00000004040b7824 */ /* 0x000fe200078e0215 */
[----:B-----5:R-:W-:-:S13]  /*07f0*/  ISETP.GE.AND P0, PT, R3, UR5, PT ;  /* 0x0000000503007c0c */ /* 0x020fda000bf06270 */
[----:B------:R-:W-:Y:S05]  /*0800*/  @P0 BRA `(.L_x_23) ;  /* 0x0000000000080947 */ /* 0x000fea0003800000 */
[----:B0-----:R-:W-:-:S06]  /*0810*/  IMAD.WIDE R18, R3, 0x4, R12 ;  /* 0x0000000403127825 */ /* 0x001fcc00078e020c */
[----:B------:R1:W5:Y:S02]  /*0820*/  LDG.E R18, desc[UR14][R18.64] ;  /* 0x0000000e12127981 */ /* 0x000364000c1e1900 */
.L_x_23:
[----:B------:R-:W-:Y:S05]  /*0830*/  BSYNC.RECONVERGENT B1 ;  /* 0x0000000000017941 */ /* 0x000fea0003800200 */
.L_x_22:
[----:B-----5:R2:W-:Y:S02]  /*0840*/  STS [R11], R18 ;  /* 0x000000120b007388 */ /* 0x0205e40000000800 */
.L_x_21:
[----:B------:R-:W-:Y:S05]  /*0850*/  BSYNC.RECONVERGENT B0 ;  /* 0x0000000000007941 */ /* 0x000fea0003800200 */
.L_x_20:
[----:B------:R-:W-:Y:S04]  /*0860*/  BSSY.RECONVERGENT B0, `(.L_x_24) ;  /* 0x000000c000007945 */ /* 0x000fe80003800200 */
[----:B------:R-:W-:Y:S05]  /*0870*/  @!P1 BRA `(.L_x_25) ;  /* 0x0000000000289947 */ /* 0x000fea0003800000 */
[----:B------:R-:W-:Y:S01]  /*0880*/  ISETP.GE.AND P0, PT, R9, RZ, PT ;  /* 0x000000ff0900720c */ /* 0x000fe20003f06270 */
[----:B------:R-:W-:Y:S01]  /*0890*/  VIADD R3, R10, UR4 ;  /* 0x000000040a037c36 */ /* 0x000fe20008000000 */
[----:B------:R-:W-:Y:S04]  /*08a0*/  BSSY.RECONVERGENT B1, `(.L_x_26) ;  /* 0x0000006000017945 */ /* 0x000fe80003800200 */
[----:B------:R-:W-:Y:S01]  /*08b0*/  LEA R3, R3, R2, 0x2 ;  /* 0x0000000203037211 */ /* 0x000fe200078e10ff */
[----:B------:R-:W-:-:S06]  /*08c0*/  IMAD.MOV.U32 R2, RZ, RZ, RZ ;  /* 0x000000ffff027224 */ /* 0x000fcc00078e00ff */
[----:B------:R-:W-:Y:S05]  /*08d0*/  @!P0 BRA `(.L_x_27) ;  /* 0x0000000000088947 */ /* 0x000fea0003800000 */
[----:B------:R-:W-:-:S05]  /*08e0*/  IMAD.WIDE R14, R6, 0x4, R14 ;  /* 0x00000004060e7825 */ /* 0x000fca00078e020e */
[----:B------:R0:W5:Y:S02]  /*08f0*/  LDG.E R2, desc[UR14][R14.64] ;  /* 0x0000000e0e027981 */ /* 0x000164000c1e1900 */
.L_x_27:
[----:B------:R-:W-:Y:S05]  /*0900*/  BSYNC.RECONVERGENT B1 ;  /* 0x0000000000017941 */ /* 0x000fea0003800200 */
.L_x_26:
[----:B-----5:R0:W-:Y:S02]  /*0910*/  STS [R3], R2 ;  /* 0x0000000203007388 */ /* 0x0201e40000000800 */
.L_x_25:
[----:B------:R-:W-:Y:S05]  /*0920*/  BSYNC.RECONVERGENT B0 ;  /* 0x0000000000007941 */ /* 0x000fea0003800200 */
.L_x_24:
[----:B------:R-:W-:Y:S04]  /*0930*/  BSSY.RECONVERGENT B0, `(.L_x_28) ;  /* 0x000000d000007945 */ /* 0x000fe80003800200 */
[----:B------:R-:W-:Y:S05]  /*0940*/  @P2 BRA `(.L_x_29) ;  /* 0x00000000002c2947 */ /* 0x000fea0003800000 */
[----:B------:R-:W5:Y:S01]  /*0950*/  LDCU UR5, c[0x0][0x3ac] ;  /* 0x00007580ff0577ac */ /* 0x000f620008000800 */
[----:B0-----:R-:W-:Y:S01]  /*0960*/  IADD3 R3, PT, PT, R10, UR4, RZ ;  /* 0x000000040a037c10 */ /* 0x001fe2000fffe0ff */
[----:B------:R-:W-:Y:S04]  /*0970*/  BSSY.RECONVERGENT B1, `(.L_x_30) ;  /* 0x0000007000017945 */ /* 0x000fe80003800200 */
[----:B------:R-:W-:Y:S02]  /*0980*/  IMAD R3, R3, 0x4, R0 ;  /* 0x0000000403037824 */ /* 0x000fe400078e0200 */
[----:B------:R-:W-:Y:S01]  /*0990*/  HFMA2 R0, -RZ, RZ, 0, 0 ;  /* 0x00000000ff007431 */ /* 0x000fe200000001ff */
[----:B-----5:R-:W-:-:S13]  /*09a0*/  ISETP.GE.AND P0, PT, R5, UR5, PT ;  /* 0x0000000505007c0c */ /* 0x020fda000bf06270 */
[----:B------:R-:W-:Y:S05]  /*09b0*/  @P0 BRA `(.L_x_31) ;  /* 0x0000000000080947 */ /* 0x000fea0003800000 */
[----:B------:R-:W-:-:S05]  /*09c0*/  IMAD.WIDE R16, R6, 0x4, R16 ;  /* 0x0000000406107825 */ /* 0x000fca00078e0210 */
[----:B------:R0:W5:Y:S02]  /*09d0*/  LDG.E R0, desc[UR14][R16.64] ;  /* 0x0000000e10007981 */ /* 0x000164000c1e1900 */
.L_x_31:
[----:B------:R-:W-:Y:S05]  /*09e0*/  BSYNC.RECONVERGENT B1 ;  /* 0x0000000000017941 */ /* 0x000fea0003800200 */
.L_x_30:
[----:B-----5:R0:W-:Y:S02]  /*09f0*/  STS [R3], R0 ;  /* 0x0000000003007388 */ /* 0x0201e40000000800 */
.L_x_29:
[----:B------:R-:W-:Y:S05]  /*0a00*/  BSYNC.RECONVERGENT B0 ;  /* 0x0000000000007941 */ /* 0x000fea0003800200 */
.L_x_28:
[----:B------:R-:W5:Y:S01]  /*0a10*/  LDCU.64 UR6, c[0x0][0x3a8] ;  /* 0x00007500ff0677ac */ /* 0x000f620008000a00 */
[----:B0-----:R-:W-:Y:S01]  /*0a20*/  IMAD.MOV.U32 R2, RZ, RZ, RZ ;  /* 0x000000ffff027224 */ /* 0x001fe200078e00ff */
[----:B-----5:R-:W-:-:S04]  /*0a30*/  ISETP.GE.AND P0, PT, R6, UR6, PT ;  /* 0x0000000606007c0c */ /* 0x020fc8000bf06270 */
[----:B------:R-:W-:-:S04]  /*0a40*/  ISETP.GE.OR P0, PT, R7, UR7, P0 ;  /* 0x0000000707007c0c */ /* 0x000fc80008706670 */
[----:B------:R-:W-:-:S13]  /*0a50*/  ISETP.LT.OR P0, PT, R6, RZ, P0 ;  /* 0x000000ff0600720c */ /* 0x000fda0000701670 */
[----:B------:R-:W-:-:S05]  /*0a60*/  @!P0 IMAD.WIDE.U32 R12, R6, 0x4, R12 ;  /* 0x00000004060c8825 */ /* 0x000fca00078e000c */
[----:B------:R-:W5:Y:S01]  /*0a70*/  @!P0 LDG.E R2, desc[UR14][R12.64] ;  /* 0x0000000e0c028981 */ /* 0x000f62000c1e1900 */
[----:B------:R-:W-:Y:S01]  /*0a80*/  IADD3 R0, PT, PT, R10, UR4, RZ ;  /* 0x000000040a007c10 */ /* 0x000fe2000fffe0ff */
[----:B------:R-:W-:-:S04]  /*0a90*/  UISETP.LT.AND UP0, UPT, UR12, UR13, UPT ;  /* 0x0000000d0c00728c */ /* 0x000fc8000bf01270 */
[----:B------:R-:W-:Y:S01]  /*0aa0*/  IMAD R21, R0, 0x4, R21 ;  /* 0x0000000400157824 */ /* 0x000fe200078e0215 */
[----:B------:R-:W-:Y:S01]  /*0ab0*/  USEL UR4, UR12, UR13, UP0 ;  /* 0x0000000d0c047287 */ /* 0x000fe20008000000 */
[----:B------:R-:W-:-:S03]  /*0ac0*/  MOV R0, RZ ;  /* 0x000000ff00007202 */ /* 0x000fc60000000f00 */
[----:B------:R-:W-:Y:S01]  /*0ad0*/  UISETP.GE.AND UP0, UPT, UR4, 0x1, UPT ;  /* 0x000000010400788c */ /* 0x000fe2000bf06270 */
[----:B-----5:R0:W-:Y:S01]  /*0ae0*/  STS [R21], R2 ;  /* 0x0000000215007388 */ /* 0x0201e20000000800 */
[----:B------:R-:W-:Y:S07]  /*0af0*/  BAR.SYNC.DEFER_BLOCKING 0x0 ;  /* 0x0000000000007b1d */ /* 0x000fee0000010000 */
[----:B------:R-:W-:Y:S05]  /*0b00*/  BRA.U !UP0, `(.L_x_32) ;  /* 0x0000000508a47547 */ /* 0x000fea000b800000 */
[----:B------:R-:W-:Y:S01]  /*0b10*/  ULOP3.LUT UR11, UR12, 0x7, URZ, 0xc0, !UPT ;  /* 0x000000070c0b7892 */ /* 0x000fe2000f8ec0ff */
[----:B0-----:R-:W-:Y:S02]  /*0b20*/  IMAD R2, R10, 0x4, R8 ;  /* 0x000000040a027824 */ /* 0x001fe400078e0208 */
[----:B------:R-:W-:Y:S01]  /*0b30*/  HFMA2 R0, -RZ, RZ, 0, 0 ;  /* 0x00000000ff007431 */ /* 0x000fe200000001ff */
[----:B------:R-:W-:Y:S02]  /*0b40*/  ULOP3.LUT UR6, UR12, 0x7ffffff8, URZ, 0xc0, !UPT ;  /* 0x7ffffff80c067892 */ /* 0x000fe4000f8ec0ff */
[----:B------:R-:W-:Y:S01]  /*0b50*/  UIADD3 UR4, UPT, UPT, UR11, -0x1, URZ ;  /* 0xffffffff0b047890 */ /* 0x000fe2000fffe0ff */
[----:B------:R-:W-:Y:S01]  /*0b60*/  VIADD R2, R2, 0x10 ;  /* 0x0000001002027836 */ /* 0x000fe20000000000 */
[----:B------:R-:W-:Y:S02]  /*0b70*/  ULOP3.LUT UR13, UR12, 0x3, URZ, 0xc0, !UPT ;  /* 0x000000030c0d7892 */ /* 0x000fe4000f8ec0ff */
[----:B------:R-:W-:-:S02]  /*0b80*/  UISETP.GE.U32.AND UP0, UPT, UR4, 0x3, UPT ;  /* 0x000000030400788c */ /* 0x000fc4000bf06070 */
[----:B------:R-:W-:Y:S01]  /*0b90*/  UIADD3 UR9, UPT, UPT, -UR6, URZ, URZ ;  /* 0x000000ff06097290 */ /* 0x000fe2000fffe1ff */
[----:B------:R-:W-:-:S11]  /*0ba0*/  UMOV UR4, URZ ;  /* 0x000000ff00047c82 */ /* 0x000fd60008000000 */
.L_x_38:
[----:B------:R-:W0:Y:S01]  /*0bb0*/  LDCU.64 UR20, c[0x0][0x3a0] ;  /* 0x00007400ff1477ac */ /* 0x000e220008000a00 */
[----:B------:R-:W-:Y:S01]  /*0bc0*/  IADD3 R21, PT, PT, R20, UR4, RZ ;  /* 0x0000000414157c10 */ /* 0x000fe2000fffe0ff */
[----:B------:R-:W-:Y:S01]  /*0bd0*/  UMOV UR5, URZ ;  /* 0x000000ff00057c82 */ /* 0x000fe20008000000 */
[----:B0-----:R-:W-:Y:S02]  /*0be0*/  UISETP.GE.U32.AND UP2, UPT, UR20, 0x8, UPT ;  /* 0x000000081400788c */ /* 0x001fe4000bf46070 */
[----:B------:R-:W-:Y:S02]  /*0bf0*/  UIMAD UR10, UR4, UR20, URZ ;  /* 0x00000014040a72a4 */ /* 0x000fe4000f8e02ff */
[----:B------:R-:W-:-:S04]  /*0c00*/  UIADD3 UR4, UPT, UPT, UR4, 0x1, URZ ;  /* 0x0000000104047890 */ /* 0x000fc8000fffe0ff */
[----:B------:R-:W-:Y:S01]  /*0c10*/  UISETP.NE.AND UP1, UPT, UR4, UR21, UPT ;  /* 0x000000150400728c */ /* 0x000fe2000bf25270 */
[----:B------:R-:W-:Y:S10]  /*0c20*/  BRA.U !UP2, `(.L_x_33) ;  /* 0x000000010a887547 */ /* 0x000ff4000b800000 */
[----:B------:R-:W-:Y:S01]  /*0c30*/  IMAD R3, R21, 0x4c, R2 ;  /* 0x0000004c15037824 */ /* 0x000fe200078e0202 */
[----:B------:R-:W-:Y:S01]  /*0c40*/  UMOV UR7, 0x10 ;  /* 0x0000001000077882 */ /* 0x000fe20000000000 */
[----:B------:R-:W-:Y:S01]  /*0c50*/  UMOV UR5, UR9 ;  /* 0x0000000900057c82 */ /* 0x000fe20008000000 */
[----:B------:R-:W-:-:S12]  /*0c60*/  UIMAD UR7, UR10, 0x4, UR7 ;  /* 0x000000040a0778a4 */ /* 0x000fd8000f8e0207 */
.L_x_34:
[----:B------:R-:W0:Y:S01]  /*0c70*/  LDS R5, [R3+-0x10] ;  /* 0xfffff00003057984 */ /* 0x000e220000000800 */
[----:B------:R-:W0:Y:S03]  /*0c80*/  LDCU UR8, c[0x3][UR7+-0x10] ;  /* 0x00fffe00070877ac */ /* 0x000e260008000800 */
[----:B------:R-:W5:Y:S01]  /*0c90*/  LDS R4, [R3+-0xc] ;  /* 0xfffff40003047984 */ /* 0x000f620000000800 */
[----:B------:R-:W5:Y:S03]  /*0ca0*/  LDCU UR16, c[0x3][UR7+-0xc] ;  /* 0x00fffe80071077ac */ /* 0x000f660008000800 */
[----:B------:R-:W3:Y:S01]  /*0cb0*/  LDS R9, [R3+-0x8] ;  /* 0xfffff80003097984 */ /* 0x000ee20000000800 */
[----:B------:R-:W3:Y:S03]  /*0cc0*/  LDCU UR17, c[0x3][UR7+-0x8] ;  /* 0x00ffff00071177ac */ /* 0x000ee60008000800 */
[----:B--2---:R-:W2:Y:S01]  /*0cd0*/  LDS R11, [R3+-0x4] ;  /* 0xfffffc00030b7984 */ /* 0x004ea20000000800 */
[----:B------:R-:W2:Y:S03]  /*0ce0*/  LDCU UR18, c[0x3][UR7+-0x4] ;  /* 0x00ffff80071277ac */ /* 0x000ea60008000800 */
[----:B------:R-:W4:Y:S01]  /*0cf0*/  LDS R13, [R3] ;  /* 0x00000000030d7984 */ /* 0x000f220000000800 */
[----:B------:R-:W4:Y:S03]  /*0d00*/  LDCU UR19, c[0x3][UR7] ;  /* 0x00c00000071377ac */ /* 0x000f260008000800 */
[----:B------:R-:W4:Y:S01]  /*0d10*/  LDS R15, [R3+0x4] ;  /* 0x00000400030f7984 */ /* 0x000f220000000800 */
[----:B------:R-:W-:-:S03]  /*0d20*/  UIADD3 UR5, UPT, UPT, UR5, 0x8, URZ ;  /* 0x0000000805057890 */ /* 0x000fc6000fffe0ff */
[----:B------:R-:W4:Y:S01]  /*0d30*/  LDS R17, [R3+0x8] ;  /* 0x0000080003117984 */ /* 0x000f220000000800 */
[----:B------:R-:W-:-:S03]  /*0d40*/  UISETP.NE.AND UP2, UPT, UR5, URZ, UPT ;  /* 0x000000ff0500728c */ /* 0x000fc6000bf45270 */
[----:B-1----:R1:W4:Y:S02]  /*0d50*/  LDS R19, [R3+0xc] ;  /* 0x00000c0003137984 */ /* 0x0023240000000800 */
[----:B-1----:R-:W-:Y:S01]  /*0d60*/  IADD3 R3, PT, PT, R3, 0x20, RZ ;  /* 0x0000002003037810 */ /* 0x002fe20007ffe0ff */
[----:B0-----:R-:W-:Y:S01]  /*0d70*/  FFMA R5, R5, UR8, R0 ;  /* 0x0000000805057c23 */ /* 0x001fe20008000000 */
[----:B------:R-:W0:Y:S03]  /*0d80*/  LDCU UR8, c[0x3][UR7+0x4] ;  /* 0x00c00080070877ac */ /* 0x000e260008000800 */
[----:B-----5:R-:W-:Y:S01]  /*0d90*/  FFMA R4, R4, UR16, R5 ;  /* 0x0000001004047c23 */ /* 0x020fe20008000005 */
[----:B------:R-:W1:Y:S03]  /*0da0*/  LDCU UR16, c[0x3][UR7+0x8] ;  /* 0x00c00100071077ac */ /* 0x000e660008000800 */
[----:B---3--:R-:W-:Y:S01]  /*0db0*/  FFMA R4, R9, UR17, R4 ;  /* 0x0000001109047c23 */ /* 0x008fe20008000004 */
[----:B------:R-:W3:Y:S03]  /*0dc0*/  LDCU UR17, c[0x3][UR7+0xc] ;  /* 0x00c00180071177ac */ /* 0x000ee60008000800 */
[----:B--2---:R-:W-:Y:S01]  /*0dd0*/  FFMA R4, R11, UR18, R4 ;  /* 0x000000120b047c23 */ /* 0x004fe20008000004 */
[----:B------:R-:W-:-:S03]  /*0de0*/  UIADD3 UR7, UPT, UPT, UR7, 0x20, URZ ;  /* 0x0000002007077890 */ /* 0x000fc6000fffe0ff */
[----:B----4-:R-:W-:-:S04]  /*0df0*/  FFMA R4, R13, UR19, R4 ;  /* 0x000000130d047c23 */ /* 0x010fc80008000004 */
[----:B0-----:R-:W-:-:S04]  /*0e00*/  FFMA R4, R15, UR8, R4 ;  /* 0x000000080f047c23 */ /* 0x001fc80008000004 */
[----:B-1----:R-:W-:-:S04]  /*0e10*/  FFMA R4, R17, UR16, R4 ;  /* 0x0000001011047c23 */ /* 0x002fc80008000004 */
[----:B---3--:R-:W-:Y:S01]  /*0e20*/  FFMA R0, R19, UR17, R4 ;  /* 0x0000001113007c23 */ /* 0x008fe20008000004 */
[----:B------:R-:W-:Y:S06]  /*0e30*/  BRA.U UP2, `(.L_x_34) ;  /* 0xfffffffd028c7547 */ /* 0x000fec000b83ffff */
[----:B------:R-:W-:-:S05]  /*0e40*/  UMOV UR5, UR6 ;  /* 0x0000000600057c82 */ /* 0x000fca0008000000 */
.L_x_33:
[----:B------:R-:W-:-:S09]  /*0e50*/  UISETP.NE.AND UP2, UPT, UR11, URZ, UPT ;  /* 0x000000ff0b00728c */ /* 0x000fd2000bf45270 */
[----:B------:R-:W-:Y:S05]  /*0e60*/  BRA.U !UP2, `(.L_x_35) ;  /* 0x000000010ac87547 */ /* 0x000fea000b800000 */
[----:B------:R-:W0:Y:S01]  /*0e70*/  S2R R4, SR_CgaCtaId ;  /* 0x0000000000047919 */ /* 0x000e220000008800 */
[----:B------:R-:W-:Y:S01]  /*0e80*/  MOV R3, 0x400 ;  /* 0x0000040000037802 */ /* 0x000fe20000000f00 */
[----:B------:R-:W-:-:S03]  /*0e90*/  UISETP.NE.AND UP2, UPT, UR13, URZ, UPT ;  /* 0x000000ff0d00728c */ /* 0x000fc6000bf45270 */
[----:B0-----:R-:W-:-:S05]  /*0ea0*/  LEA R4, R4, R3, 0x18 ;  /* 0x0000000304047211 */ /* 0x001fca00078ec0ff */
[----:B------:R-:W-:Y:S01]  /*0eb0*/  IMAD R8, R21, 0x4c, R4 ;  /* 0x0000004c15087824 */ /* 0x000fe200078e0204 */
[----:B------:R-:W-:Y:S06]  /*0ec0*/  BRA.U !UP0, `(.L_x_36) ;  /* 0x00000001084c7547 */ /* 0x000fec000b800000 */
[----:B------:R-:W-:Y:S01]  /*0ed0*/  VIADD R3, R10, UR5 ;  /* 0x000000050a037c36 */ /* 0x000fe20008000000 */
[----:B------:R-:W-:Y:S02]  /*0ee0*/  UIADD3 UR7, UPT, UPT, UR10, UR5, URZ ;  /* 0x000000050a077290 */ /* 0x000fe4000fffe0ff */
[----:B------:R-:W-:Y:S02]  /*0ef0*/  UIADD3 UR8, UPT, UPT, UR10, UR5, URZ ;  /* 0x000000050a087290 */ /* 0x000fe4000fffe0ff */
[----:B------:R-:W-:Y:S01]  /*0f00*/  LEA R3, R3, R8, 0x2 ;  /* 0x0000000803037211 */ /* 0x000fe200078e10ff */
[----:B------:R-:W-:Y:S02]  /*0f10*/  USHF.L.U32 UR7, UR7, 0x2, URZ ;  /* 0x0000000207077899 */ /* 0x000fe400080006ff */
[----:B------:R-:W-:Y:S02]  /*0f20*/  USHF.L.U32 UR8, UR8, 0x2, URZ ;  /* 0x0000000208087899 */ /* 0x000fe400080006ff */
[----:B------:R-:W0:Y:S01]  /*0f30*/  LDS R5, [R3] ;  /* 0x0000000003057984 */ /* 0x000e220000000800 */
[----:B------:R-:W-:-:S03]  /*0f40*/  UIADD3 UR5, UPT, UPT, UR5, 0x4, URZ ;  /* 0x0000000405057890 */ /* 0x000fc6000fffe0ff */
[----:B------:R-:W5:Y:S04]  /*0f50*/  LDS R4, [R3+0x4] ;  /* 0x0000040003047984 */ /* 0x000f680000000800 */
[----:B------:R-:W1:Y:S01]  /*0f60*/  LDS R9, [R3+0x8] ;  /* 0x0000080003097984 */ /* 0x000e620000000800 */
[----:B------:R-:W0:Y:S03]  /*0f70*/  LDCU UR7, c[0x3][UR7] ;  /* 0x00c00000070777ac */ /* 0x000e260008000800 */
[----:B--2---:R-:W2:Y:S01]  /*0f80*/  LDS R11, [R3+0xc] ;  /* 0x00000c00030b7984 */ /* 0x004ea20000000800 */
[----:B------:R-:W5:Y:S01]  /*0f90*/  LDCU UR16, c[0x3][UR8+0x4] ;  /* 0x00c00080081077ac */ /* 0x000f620008000800 */
[----:B------:R-:W1:Y:S01]  /*0fa0*/  LDCU UR17, c[0x3][UR8+0x8] ;  /* 0x00c00100081177ac */ /* 0x000e620008000800 */
[----:B------:R-:W2:Y:S01]  /*0fb0*/  LDCU UR8, c[0x3][UR8+0xc] ;  /* 0x00c00180080877ac */ /* 0x000ea20008000800 */
[----:B0-----:R-:W-:-:S04]  /*0fc0*/  FFMA R5, R5, UR7, R0 ;  /* 0x0000000705057c23 */ /* 0x001fc80008000000 */
[----:B-----5:R-:W-:-:S04]  /*0fd0*/  FFMA R4, R4, UR16, R5 ;  /* 0x0000001004047c23 */ /* 0x020fc80008000005 */
[----:B-1----:R-:W-:-:S04]  /*0fe0*/  FFMA R4, R9, UR17, R4 ;  /* 0x0000001109047c23 */ /* 0x002fc80008000004 */
[----:B--2---:R-:W-:-:S07]  /*0ff0*/  FFMA R0, R11, UR8, R4 ;  /* 0x000000080b007c23 */ /* 0x004fce0008000004 */
.L_x_36:
[----:B------:R-:W-:Y:S05]  /*1000*/  BRA.U !UP2, `(.L_x_35) ;  /* 0x000000010a607547 */ /* 0x000fea000b800000 */
[----:B------:R-:W-:Y:S02]  /*1010*/  UISETP.NE.AND UP2, UPT, UR13, 0x1, UPT ;  /* 0x000000010d00788c */ /* 0x000fe4000bf45270 */
[----:B------:R-:W-:-:S07]  /*1020*/  ULOP3.LUT UP3, URZ, UR20, 0x1, URZ, 0xc0, !UPT ;  /* 0x0000000114ff7892 */ /* 0x000fce000f86c0ff */
[----:B------:R-:W-:Y:S05]  /*1030*/  BRA.U !UP2, `(.L_x_37) ;  /* 0x000000010a347547 */ /* 0x000fea000b800000 */
[----:B------:R-:W-:Y:S01]  /*1040*/  IADD3 R3, PT, PT, R10, UR5, RZ ;  /* 0x000000050a037c10 */ /* 0x000fe2000fffe0ff */
[----:B------:R-:W-:Y:S02]  /*1050*/  UIADD3 UR7, UPT, UPT, UR10, UR5, URZ ;  /* 0x000000050a077290 */ /* 0x000fe4000fffe0ff */
[----:B------:R-:W-:Y:S02]  /*1060*/  UIADD3 UR8, UPT, UPT, UR10, UR5, URZ ;  /* 0x000000050a087290 */ /* 0x000fe4000fffe0ff */
[----:B------:R-:W-:Y:S01]  /*1070*/  IMAD R3, R3, 0x4, R8 ;  /* 0x0000000403037824 */ /* 0x000fe200078e0208 */
[----:B------:R-:W-:Y:S02]  /*1080*/  USHF.L.U32 UR7, UR7, 0x2, URZ ;  /* 0x0000000207077899 */ /* 0x000fe400080006ff */
[----:B------:R-:W-:Y:S02]  /*1090*/  USHF.L.U32 UR8, UR8, 0x2, URZ ;  /* 0x0000000208087899 */ /* 0x000fe400080006ff */
[----:B------:R-:W0:Y:S01]  /*10a0*/  LDS R5, [R3] ;  /* 0x0000000003057984 */ /* 0x000e220000000800 */
[----:B------:R-:W-:-:S03]  /*10b0*/  UIADD3 UR5, UPT, UPT, UR5, 0x2, URZ ;  /* 0x0000000205057890 */ /* 0x000fc6000fffe0ff */
[----:B------:R-:W5:Y:S04]  /*10c0*/  LDS R9, [R3+0x4] ;  /* 0x0000040003097984 */ /* 0x000f680000000800 */
[----:B------:R-:W0:Y:S02]  /*10d0*/  LDCU UR7, c[0x3][UR7] ;  /* 0x00c00000070777ac */ /* 0x000e240008000800 */
[----:B------:R-:W5:Y:S01]  /*10e0*/  LDCU UR8, c[0x3][UR8+0x4] ;  /* 0x00c00080080877ac */ /* 0x000f620008000800 */
[----:B0-----:R-:W-:-:S04]  /*10f0*/  FFMA R0, R5, UR7, R0 ;  /* 0x0000000705007c23 */ /* 0x001fc80008000000 */
[----:B-----5:R-:W-:-:S07]  /*1100*/  FFMA R0, R9, UR8, R0 ;  /* 0x0000000809007c23 */ /* 0x020fce0008000000 */
.L_x_37:
[----:B------:R-:W-:Y:S05]  /*1110*/  BRA.U !UP3, `(.L_x_35) ;  /* 0x000000010b1c7547 */ /* 0x000fea000b800000 */
[----:B------:R-:W-:Y:S01]  /*1120*/  IADD3 R3, PT, PT, R10, UR5, RZ ;  /* 0x000000050a037c10 */ /* 0x000fe2000fffe0ff */
[----:B------:R-:W-:-:S03]  /*1130*/  UIADD3 UR5, UPT, UPT, UR10, UR5, URZ ;  /* 0x000000050a057290 */ /* 0x000fc6000fffe0ff */
[----:B------:R-:W-:Y:S01]  /*1140*/  LEA R3, R3, R8, 0x2 ;  /* 0x0000000803037211 */ /* 0x000fe200078e10ff */
[----:B------:R-:W-:-:S05]  /*1150*/  USHF.L.U32 UR5, UR5, 0x2, URZ ;  /* 0x0000000205057899 */ /* 0x000fca00080006ff */
[----:B------:R-:W0:Y:S07]  /*1160*/  LDS R3, [R3] ;  /* 0x0000000003037984 */ /* 0x000e2e0000000800 */
[----:B------:R-:W0:Y:S02]  /*1170*/  LDCU UR5, c[0x3][UR5] ;  /* 0x00c00000050577ac */ /* 0x000e240008000800 */
[----:B0-----:R-:W-:-:S07]  /*1180*/  FFMA R0, R3, UR5, R0 ;  /* 0x0000000503007c23 */ /* 0x001fce0008000000 */
.L_x_35:
[----:B------:R-:W-:Y:S05]  /*1190*/  BRA.U UP1, `(.L_x_38) ;  /* 0xfffffff901847547 */ /* 0x000fea000b83ffff */
.L_x_32:
[----:B------:R-:W5:Y:S02]  /*11a0*/  LDCU.64 UR4, c[0x0][0x3a8] ;  /* 0x00007500ff0477ac */ /* 0x000f640008000a00 */
[----:B-----5:R-:W-:-:S04]  /*11b0*/  ISETP.GE.AND P0, PT, R6, UR4, PT ;  /* 0x0000000406007c0c */ /* 0x020fc8000bf06270 */
[----:B------:R-:W-:-:S04]  /*11c0*/  ISETP.GE.OR P0, PT, R7, UR5, P0 ;  /* 0x0000000507007c0c */ /* 0x000fc80008706670 */
[----:B------:R-:W-:-:S13]  /*11d0*/  ISETP.LT.OR P0, PT, R6, RZ, P0 ;  /* 0x000000ff0600720c */ /* 0x000fda0000701670 */
[----:B------:R-:W-:Y:S05]  /*11e0*/  @P0 EXIT ;  /* 0x000000000000094d */ /* 0x000fea0003800000 */
[----:B0-----:R-:W0:Y:S01]  /*11f0*/  LDC.64 R2, c[0x0][0x388] ;  /* 0x0000e200ff027b82 */ /* 0x001e220000000a00 */
[----:B------:R-:W0:Y:S02]  /*1200*/  LDCU.64 UR4, c[0x0][0x390] ;  /* 0x00007200ff0477ac */ /* 0x000e240008000a00 */
[----:B0-----:R-:W-:-:S04]  /*1210*/  IMAD.WIDE.U32 R2, R7, UR4, R2 ;  /* 0x0000000407027c25 */ /* 0x001fc8000f8e0002 */
[----:B------:R-:W-:Y:S02]  /*1220*/  IMAD R3, R7, UR5, R3 ;  /* 0x0000000507037c24 */ /* 0x000fe4000f8e0203 */
[----:B------:R-:W-:-:S05]  /*1230*/  IMAD.WIDE.U32 R6, R6, 0x4, R2 ;  /* 0x0000000406067825 */ /* 0x000fca00078e0002 */
[----:B------:R-:W-:Y:S01]  /*1240*/  STG.E desc[UR14][R6.64], R0 ;  /* 0x0000000006007986 */ /* 0x000fe2000c10190e */
[----:B------:R-:W-:Y:S05]  /*1250*/  EXIT ;  /* 0x000000000000794d */ /* 0x000fea0003800000 */
.L_x_39:
[----:B------:R-:W-:-:S00]  /*1260*/  BRA `(.L_x_39) ;  /* 0xfffffffc00fc7947 */ /* 0x000fc0000383ffff */
[----:B------:R-:W-:-:S00]  /*1270*/  NOP ;  /* 0x0000000000007918 */ /* 0x000fc00000000000 */
        /* <DEDUP_REMOVED lines=8> */
.L_x_49:


//--------------------- .text._Z34convolution_2D_const_memory_kernelPfS_mmiiii --------------------------
	.section	.text._Z34convolution_2D_const_memory_kernelPfS_mmiiii,"ax",@progbits
	.align	128
        .global         _Z34convolution_2D_const_memory_kernelPfS_mmiiii
        .type           _Z34convolution_2D_const_memory_kernelPfS_mmiiii,@function
        .size           _Z34convolution_2D_const_memory_kernelPfS_mmiiii,(.L_x_50 - _Z34convolution_2D_const_memory_kernelPfS_mmiiii)
        .other          _Z34convolution_2D_const_memory_kernelPfS_mmiiii,@"STO_CUDA_ENTRY STV_DEFAULT"
_Z34convolution_2D_const_memory_kernelPfS_mmiiii:
.text._Z34convolution_2D_const_memory_kernelPfS_mmiiii:
[----:B------:R-:W-:Y:S01]  /*0000*/  LDC R1, c[0x0][0x37c] ;  /* 0x0000df00ff017b82 */ /* 0x000fe20000000800 */
[----:B------:R-:W0:Y:S01]  /*0010*/  LDCU.64 UR8, c[0x0][0x3a0] ;  /* 0x00007400ff0877ac */ /* 0x000e220008000a00 */
[----:B------:R-:W1:Y:S06]  /*0020*/  S2R R5, SR_TID.X ;  /* 0x0000000000057919 */ /* 0x000e6c0000002100 */
[----:B------:R-:W2:Y:S01]  /*0030*/  LDC R0, c[0x0][0x364] ;  /* 0x0000d900ff007b82 */ /* 0x000ea20000000800 */
[----:B------:R-:W3:Y:S01]  /*0040*/  LDCU.64 UR10, c[0x0][0x358] ;  /* 0x00006b00ff0a77ac */ /* 0x000ee20008000a00 */
[----:B------:R-:W2:Y:S06]  /*0050*/  S2R R3, SR_TID.Y ;  /* 0x0000000000037919 */ /* 0x000eac0000002200 */
[----:B------:R-:W1:Y:S08]  /*0060*/  S2UR UR6, SR_CTAID.X ;  /* 0x00000000000679c3 */ /* 0x000e700000002500 */
[----:B------:R-:W1:Y:S01]  /*0070*/  LDC R4, c[0x0][0x360] ;  /* 0x0000d800ff047b82 */ /* 0x000e620000000800 */
[----:B0-----:R-:W-:-:S04]  /*0080*/  UISETP.LT.AND UP0, UPT, UR8, UR9, UPT ;  /* 0x000000090800728c */ /* 0x001fc8000bf01270 */
[----:B------:R-:W-:-:S03]  /*0090*/  USEL UR4, UR8, UR9, UP0 ;  /* 0x0000000908047287 */ /* 0x000fc60008000000 */
[----:B------:R-:W2:Y:S01]  /*00a0*/  S2UR UR5, SR_CTAID.Y ;  /* 0x00000000000579c3 */ /* 0x000ea20000002600 */
[----:B------:R-:W-:Y:S01]  /*00b0*/  UISETP.GE.AND UP0, UPT, UR4, 0x1, UPT ;  /* 0x000000010400788c */ /* 0x000fe2000bf06270 */
[----:B-1----:R-:W-:Y:S02]  /*00c0*/  IMAD R4, R4, UR6, R5 ;  /* 0x0000000604047c24 */ /* 0x002fe4000f8e0205 */
[----:B------:R-:W-:Y:S02]  /*00d0*/  IMAD.MOV.U32 R5, RZ, RZ, RZ ;  /* 0x000000ffff057224 */ /* 0x000fe400078e00ff */
[----:B--2---:R-:W-:-:S04]  /*00e0*/  IMAD R0, R0, UR5, R3 ;  /* 0x0000000500007c24 */ /* 0x004fc8000f8e0203 */
[----:B---3--:R-:W-:Y:S05]  /*00f0*/  BRA.U !UP0, `(.L_x_40) ;  /* 0x0000000908f07547 */ /* 0x008fea000b800000 */
[----:B------:R-:W-:Y:S01]  /*0100*/  ULEA.HI UR5, UR9, UR9, URZ, 0x1 ;  /* 0x0000000909057291 */ /* 0x000fe2000f8f08ff */
[----:B------:R-:W-:Y:S01]  /*0110*/  IMAD.MOV.U32 R5, RZ, RZ, RZ ;  /* 0x000000ffff057224 */ /* 0x000fe200078e00ff */
[----:B------:R-:W-:Y:S02]  /*0120*/  ULEA.HI UR4, UR8, UR8, URZ, 0x1 ;  /* 0x0000000808047291 */ /* 0x000fe4000f8f08ff */
[----:B------:R-:W-:Y:S02]  /*0130*/  USHF.R.S32.HI UR6, URZ, 0x1, UR5 ;  /* 0x00000001ff067899 */ /* 0x000fe40008011405 */
[----:B------:R-:W-:Y:S02]  /*0140*/  USHF.R.S32.HI UR4, URZ, 0x1, UR4 ;  /* 0x00000001ff047899 */ /* 0x000fe40008011404 */
[----:B------:R-:W-:Y:S02]  /*0150*/  ULOP3.LUT UR7, UR8, 0x7, URZ, 0xc0, !UPT ;  /* 0x0000000708077892 */ /* 0x000fe4000f8ec0ff */
[----:B------:R-:W-:Y:S01]  /*0160*/  VIADD R9, R0, -UR6 ;  /* 0x8000000600097c36 */ /* 0x000fe20008000000 */
[----:B------:R-:W-:Y:S01]  /*0170*/  ULOP3.LUT UR9, UR8, 0x3, URZ, 0xc0, !UPT ;  /* 0x0000000308097892 */ /* 0x000fe2000f8ec0ff */
[----:B------:R-:W-:Y:S01]  /*0180*/  IADD3 R6, PT, PT, R4, -UR4, RZ ;  /* 0x8000000404067c10 */ /* 0x000fe2000fffe0ff */
[----:B------:R-:W-:Y:S01]  /*0190*/  ULOP3.LUT UR5, UR8, 0x7ffffff8, URZ, 0xc0, !UPT ;  /* 0x7ffffff808057892 */ /* 0x000fe2000f8ec0ff */
[----:B------:R-:W-:-:S11]  /*01a0*/  UMOV UR4, URZ ;  /* 0x000000ff00047c82 */ /* 0x000fd60008000000 */
.L_x_47:
[----:B------:R-:W0:Y:S01]  /*01b0*/  LDCU.64 UR14, c[0x0][0x3a0] ;  /* 0x00007400ff0e77ac */ /* 0x000e220008000a00 */
[----:B------:R-:W1:Y:S01]  /*01c0*/  LDC.64 R2, c[0x0][0x380] ;  /* 0x0000e000ff027b82 */ /* 0x000e620000000a00 */
[----:B------:R-:W-:Y:S01]  /*01d0*/  VIADD R7, R9, UR4 ;  /* 0x0000000409077c36 */ /* 0x000fe20008000000 */
[----:B------:R-:W2:Y:S04]  /*01e0*/  LDCU.64 UR12, c[0x0][0x390] ;  /* 0x00007200ff0c77ac */ /* 0x000ea80008000a00 */
[----:B------:R-:W-:Y:S01]  /*01f0*/  SHF.R.S32.HI R8, RZ, 0x1f, R7 ;  /* 0x0000001fff087819 */ /* 0x000fe20000011407 */
[----:B------:R-:W3:Y:S01]  /*0200*/  LDCU UR6, c[0x0][0x3ac] ;  /* 0x00007580ff0677ac */ /* 0x000ee20008000800 */
[----:B0-----:R-:W-:Y:S02]  /*0210*/  UISETP.GE.U32.AND UP1, UPT, UR14, 0x8, UPT ;  /* 0x000000080e00788c */ /* 0x001fe4000bf26070 */
[----:B------:R-:W-:Y:S01]  /*0220*/  UIMAD UR8, UR4, UR14, URZ ;  /* 0x0000000e040872a4 */ /* 0x000fe2000f8e02ff */
[----:B--2---:R-:W-:Y:S01]  /*0230*/  IMAD R8, R8, UR12, RZ ;  /* 0x0000000c08087c24 */ /* 0x004fe2000f8e02ff */
[----:B------:R-:W-:Y:S01]  /*0240*/  UIADD3 UR4, UPT, UPT, UR4, 0x1, URZ ;  /* 0x0000000104047890 */ /* 0x000fe2000fffe0ff */
[C---:B-1----:R-:W-:Y:S01]  /*0250*/  IMAD.WIDE.U32 R2, R7.reuse, UR12, R2 ;  /* 0x0000000c07027c25 */ /* 0x042fe2000f8e0002 */
[----:B---3--:R-:W-:-:S02]  /*0260*/  ISETP.GE.AND P0, PT, R7, UR6, PT ;  /* 0x0000000607007c0c */ /* 0x008fc4000bf06270 */
[----:B------:R-:W-:Y:S01]  /*0270*/  UISETP.NE.AND UP0, UPT, UR4, UR15, UPT ;  /* 0x0000000f0400728c */ /* 0x000fe2000bf05270 */
[C---:B------:R-:W-:Y:S01]  /*0280*/  IMAD R11, R7.reuse, UR13, R8 ;  /* 0x0000000d070b7c24 */ /* 0x040fe2000f8e0208 */
[----:B------:R-:W-:Y:S01]  /*0290*/  ISETP.GT.AND P0, PT, R7, -0x1, !P0 ;  /* 0xffffffff0700780c */ /* 0x000fe20004704270 */
[----:B------:R-:W-:-:S03]  /*02a0*/  IMAD.MOV.U32 R7, RZ, RZ, RZ ;  /* 0x000000ffff077224 */ /* 0x000fc600078e00ff */
[----:B------:R-:W-:Y:S01]  /*02b0*/  IADD3 R3, PT, PT, R3, R11, RZ ;  /* 0x0000000b03037210 */ /* 0x000fe20007ffe0ff */
[----:B------:R-:W-:Y:S08]  /*02c0*/  BRA.U !UP1, `(.L_x_41) ;  /* 0x0000000509247547 */ /* 0x000ff0000b800000 */
[----:B------:R-:W-:Y:S01]  /*02d0*/  IMAD.MOV.U32 R7, RZ, RZ, RZ ;  /* 0x000000ffff077224 */ /* 0x000fe200078e00ff */
[----:B------:R-:W0:Y:S06]  /*02e0*/  LDCU UR6, c[0x0][0x3a8] ;  /* 0x00007500ff0677ac */ /* 0x000e2c0008000800 */
.L_x_42:
[----:B------:R-:W-:-:S04]  /*02f0*/  IADD3 R15, PT, PT, R6, R7, RZ ;  /* 0x00000007060f7210 */ /* 0x000fc80007ffe0ff */
[C---:B0-----:R-:W-:Y:S01]  /*0300*/  ISETP.GE.AND P1, PT, R15.reuse, UR6, PT ;  /* 0x000000060f007c0c */ /* 0x041fe2000bf26270 */
[----:B------:R-:W-:-:S03]  /*0310*/  VIADD R13, R15, 0x1 ;  /* 0x000000010f0d7836 */ /* 0x000fc60000000000 */
[----:B------:R-:W-:Y:S02]  /*0320*/  ISETP.GT.AND P1, PT, R15, -0x1, !P1 ;  /* 0xffffffff0f00780c */ /* 0x000fe40004f24270 */
[C---:B------:R-:W-:Y:S02]  /*0330*/  ISETP.GE.AND P2, PT, R13.reuse, UR6, PT ;  /* 0x000000060d007c0c */ /* 0x040fe4000bf46270 */
[----:B------:R-:W-:Y:S02]  /*0340*/  PLOP3.LUT P1, PT, P0, P1, PT, 0x80, 0x8 ;  /* 0x000000000008781c */ /* 0x000fe40000723070 */
[----:B------:R-:W-:-:S04]  /*0350*/  ISETP.GT.AND P2, PT, R13, -0x1, !P2 ;  /* 0xffffffff0d00780c */ /* 0x000fc80005744270 */
[----:B------:R-:W-:-:S07]  /*0360*/  PLOP3.LUT P2, PT, P0, P2, PT, 0x80, 0x8 ;  /* 0x000000000008781c */ /* 0x000fce0000745070 */
[----:B------:R-:W-:-:S06]  /*0370*/  @P1 IMAD.WIDE.U32 R10, R15, 0x4, R2 ;  /* 0x000000040f0a1825 */ /* 0x000fcc00078e0002 */
[----:B------:R0:W2:Y:S01]  /*0380*/  @P1 LDG.E R10, desc[UR10][R10.64] ;  /* 0x0000000a0a0a1981 */ /* 0x0000a2000c1e1900 */
[----:B------:R-:W-:-:S06]  /*0390*/  @P2 IMAD.WIDE.U32 R12, R13, 0x4, R2 ;  /* 0x000000040d0c2825 */ /* 0x000fcc00078e0002 */
[----:B------:R1:W3:Y:S01]  /*03a0*/  @P2 LDG.E R12, desc[UR10][R12.64] ;  /* 0x0000000a0c0c2981 */ /* 0x0002e2000c1e1900 */
[----:B------:R-:W-:Y:S01]  /*03b0*/  VIADD R8, R7, UR8 ;  /* 0x0000000807087c36 */ /* 0x000fe20008000000 */
[C---:B------:R-:W-:Y:S01]  /*03c0*/  IADD3 R19, PT, PT, R15.reuse, 0x3, RZ ;  /* 0x000000030f137810 */ /* 0x040fe20007ffe0ff */
[C---:B------:R-:W-:Y:S02]  /*03d0*/  VIADD R17, R15.reuse, 0x2 ;  /* 0x000000020f117836 */ /* 0x040fe40000000000 */
[----:B------:R-:W-:Y:S01]  /*03e0*/  VIADD R21, R15, 0x4 ;  /* 0x000000040f157836 */ /* 0x000fe20000000000 */
[C---:B------:R-:W-:Y:S01]  /*03f0*/  @P1 SHF.L.U32 R14, R8.reuse, 0x2, RZ ;  /* 0x00000002080e1819 */ /* 0x040fe200000006ff */
[----:B------:R-:W-:Y:S01]  /*0400*/  IMAD.SHL.U32 R8, R8, 0x4, RZ ;  /* 0x0000000408087824 */ /* 0x000fe200078e00ff */
[----:B------:R-:W-:Y:S01]  /*0410*/  ISETP.GE.AND P3, PT, R17, UR6, PT ;  /* 0x0000000611007c0c */ /* 0x000fe2000bf66270 */
[----:B0-----:R-:W-:Y:S01]  /*0420*/  VIADD R11, R15, 0x5 ;  /* 0x000000050f0b7836 */ /* 0x001fe20000000000 */
[----:B------:R-:W-:Y:S01]  /*0430*/  ISETP.GE.AND P4, PT, R19, UR6, PT ;  /* 0x0000000613007c0c */ /* 0x000fe2000bf86270 */
[----:B------:R-:W3:Y:S01]  /*0440*/  @P2 LDC R16, c[0x3][R8+0x4] ;  /* 0x00c0010008102b82 */ /* 0x000ee20000000800 */
[C---:B-1----:R-:W-:Y:S01]  /*0450*/  IADD3 R13, PT, PT, R15.reuse, 0x6, RZ ;  /* 0x000000060f0d7810 */ /* 0x042fe20007ffe0ff */
[----:B------:R-:W-:Y:S01]  /*0460*/  VIADD R15, R15, 0x7 ;  /* 0x000000070f0f7836 */ /* 0x000fe20000000000 */
[----:B------:R-:W-:-:S02]  /*0470*/  ISETP.GT.AND P4, PT, R19, -0x1, !P4 ;  /* 0xffffffff1300780c */ /* 0x000fc40006784270 */
[----:B------:R-:W-:Y:S02]  /*0480*/  ISETP.GE.AND P5, PT, R11, UR6, PT ;  /* 0x000000060b007c0c */ /* 0x000fe4000bfa6270 */
[----:B------:R-:W-:Y:S01]  /*0490*/  PLOP3.LUT P4, PT, P0, P4, PT, 0x80, 0x8 ;  /* 0x000000000008781c */ /* 0x000fe20000789070 */
[----:B------:R-:W2:Y:S01]  /*04a0*/  @P1 LDC R14, c[0x3][R14] ;  /* 0x00c000000e0e1b82 */ /* 0x000ea20000000800 */
[----:B------:R-:W-:Y:S02]  /*04b0*/  ISETP.GE.AND P6, PT, R13, UR6, PT ;  /* 0x000000060d007c0c */ /* 0x000fe4000bfc6270 */
[----:B------:R-:W-:Y:S02]  /*04c0*/  ISETP.GT.AND P5, PT, R11, -0x1, !P5 ;  /* 0xffffffff0b00780c */ /* 0x000fe40006fa4270 */
[----:B------:R-:W-:Y:S02]  /*04d0*/  ISETP.GT.AND P6, PT, R13, -0x1, !P6 ;  /* 0xffffffff0d00780c */ /* 0x000fe400077c4270 */
[----:B------:R-:W-:-:S02]  /*04e0*/  PLOP3.LUT P5, PT, P0, P5, PT, 0x80, 0x8 ;  /* 0x000000000008781c */ /* 0x000fc400007ab070 */
[----:B------:R-:W-:-:S03]  /*04f0*/  PLOP3.LUT P6, PT, P0, P6, PT, 0x80, 0x8 ;  /* 0x000000000008781c */ /* 0x000fc600007cd070 */
[----:B------:R-:W-:-:S06]  /*0500*/  @P4 IMAD.WIDE.U32 R18, R19, 0x4, R2 ;  /* 0x0000000413124825 */ /* 0x000fcc00078e0002 */
[----:B------:R-:W4:Y:S01]  /*0510*/  @P4 LDG.E R18, desc[UR10][R18.64] ;  /* 0x0000000a12124981 */ /* 0x000f22000c1e1900 */
[----:B--2---:R-:W-:Y:S01]  /*0520*/  @P1 FFMA R5, R10, R14, R5 ;  /* 0x0000000e0a051223 */ /* 0x004fe20000000005 */
[----:B------:R-:W-:Y:S02]  /*0530*/  ISETP.GT.AND P1, PT, R17, -0x1, !P3 ;  /* 0xffffffff1100780c */ /* 0x000fe40005f24270 */
[C---:B------:R-:W-:Y:S02]  /*0540*/  ISETP.GE.AND P3, PT, R21.reuse, UR6, PT ;  /* 0x0000000615007c0c */ /* 0x040fe4000bf66270 */
[----:B------:R-:W-:Y:S02]  /*0550*/  PLOP3.LUT P1, PT, P0, P1, PT, 0x80, 0x8 ;  /* 0x000000000008781c */ /* 0x000fe40000723070 */
[----:B------:R-:W-:Y:S01]  /*0560*/  ISETP.GT.AND P3, PT, R21, -0x1, !P3 ;  /* 0xffffffff1500780c */ /* 0x000fe20005f64270 */
[----:B---3--:R-:W-:Y:S01]  /*0570*/  @P2 FFMA R5, R12, R16, R5 ;  /* 0x000000100c052223 */ /* 0x008fe20000000005 */
[----:B------:R-:W-:-:S02]  /*0580*/  ISETP.GE.AND P2, PT, R15, UR6, PT ;  /* 0x000000060f007c0c */ /* 0x000fc4000bf46270 */
[----:B------:R-:W-:Y:S02]  /*0590*/  PLOP3.LUT P3, PT, P0, P3, PT, 0x80, 0x8 ;  /* 0x000000000008781c */ /* 0x000fe40000767070 */
[----:B------:R-:W-:-:S05]  /*05a0*/  ISETP.GT.AND P2, PT, R15, -0x1, !P2 ;  /* 0xffffffff0f00780c */ /* 0x000fca0005744270 */
[----:B------:R-:W-:Y:S01]  /*05b0*/  @P1 IMAD.WIDE.U32 R16, R17, 0x4, R2 ;  /* 0x0000000411101825 */ /* 0x000fe200078e0002 */
[----:B------:R-:W-:-:S05]  /*05c0*/  PLOP3.LUT P2, PT, P0, P2, PT, 0x80, 0x8 ;  /* 0x000000000008781c */ /* 0x000fca0000745070 */
[----:B------:R0:W2:Y:S01]  /*05d0*/  @P1 LDG.E R16, desc[UR10][R16.64] ;  /* 0x0000000a10101981 */ /* 0x0000a2000c1e1900 */
[----:B------:R-:W-:-:S04]  /*05e0*/  @P3 IMAD.WIDE.U32 R20, R21, 0x4, R2 ;  /* 0x0000000415143825 */ /* 0x000fc800078e0002 */
[--C-:B------:R-:W-:Y:S02]  /*05f0*/  @P5 IMAD.WIDE.U32 R10, R11, 0x4, R2.reuse ;  /* 0x000000040b0a5825 */ /* 0x100fe400078e0002 */
[----:B------:R1:W3:Y:S02]  /*0600*/  @P3 LDG.E R20, desc[UR10][R20.64] ;  /* 0x0000000a14143981 */ /* 0x0002e4000c1e1900 */
[--C-:B------:R-:W-:Y:S02]  /*0610*/  @P6 IMAD.WIDE.U32 R12, R13, 0x4, R2.reuse ;  /* 0x000000040d0c6825 */ /* 0x100fe400078e0002 */
[----:B------:R-:W5:Y:S02]  /*0620*/  @P5 LDG.E R10, desc[UR10][R10.64] ;  /* 0x0000000a0a0a5981 */ /* 0x000f64000c1e1900 */
[----:B------:R-:W-:Y:S02]  /*0630*/  @P2 IMAD.WIDE.U32 R14, R15, 0x4, R2 ;  /* 0x000000040f0e2825 */ /* 0x000fe400078e0002 */
[----:B------:R-:W5:Y:S04]  /*0640*/  @P6 LDG.E R12, desc[UR10][R12.64] ;  /* 0x0000000a0c0c6981 */ /* 0x000f68000c1e1900 */
[----:B------:R-:W5:Y:S01]  /*0650*/  @P2 LDG.E R14, desc[UR10][R14.64] ;  /* 0x0000000a0e0e2981 */ /* 0x000f62000c1e1900 */
[----:B0-----:R-:W2:Y:S08]  /*0660*/  @P1 LDC R17, c[0x3][R8+0x8] ;  /* 0x00c0020008111b82 */ /* 0x001eb00000000800 */
[----:B------:R-:W4:Y:S08]  /*0670*/  @P4 LDC R22, c[0x3][R8+0xc] ;  /* 0x00c0030008164b82 */ /* 0x000f300000000800 */
[----:B------:R-:W3:Y:S08]  /*0680*/  @P3 LDC R23, c[0x3][R8+0x10] ;  /* 0x00c0040008173b82 */ /* 0x000ef00000000800 */
[----:B------:R-:W5:Y:S08]  /*0690*/  @P5 LDC R19, c[0x3][R8+0x14] ;  /* 0x00c0050008135b82 */ /* 0x000f700000000800 */
[----:B------:R-:W0:Y:S01]  /*06a0*/  @P6 LDC R24, c[0x3][R8+0x18] ;  /* 0x00c0060008186b82 */ /* 0x000e220000000800 */
[----:B------:R-:W-:-:S07]  /*06b0*/  VIADD R7, R7, 0x8 ;  /* 0x0000000807077836 */ /* 0x000fce0000000000 */
[----:B-1----:R-:W1:Y:S01]  /*06c0*/  @P2 LDC R21, c[0x3][R8+0x1c] ;  /* 0x00c0070008152b82 */ /* 0x002e620000000800 */
[----:B--2---:R-:W-:Y:S01]  /*06d0*/  @P1 FFMA R5, R16, R17, R5 ;  /* 0x0000001110051223 */ /* 0x004fe20000000005 */
[----:B------:R-:W-:-:S03]  /*06e0*/  ISETP.NE.AND P1, PT, R7, UR5, PT ;  /* 0x0000000507007c0c */ /* 0x000fc6000bf25270 */
[----:B----4-:R-:W-:-:S04]  /*06f0*/  @P4 FFMA R5, R18, R22, R5 ;  /* 0x0000001612054223 */ /* 0x010fc80000000005 */
[----:B---3--:R-:W-:-:S04]  /*0700*/  @P3 FFMA R5, R20, R23, R5 ;  /* 0x0000001714053223 */ /* 0x008fc80000000005 */
[----:B-----5:R-:W-:-:S04]  /*0710*/  @P5 FFMA R5, R10, R19, R5 ;  /* 0x000000130a055223 */ /* 0x020fc80000000005 */
[----:B0-----:R-:W-:-:S04]  /*0720*/  @P6 FFMA R5, R12, R24, R5 ;  /* 0x000000180c056223 */ /* 0x001fc80000000005 */
[----:B-1----:R-:W-:Y:S01]  /*0730*/  @P2 FFMA R5, R14, R21, R5 ;  /* 0x000000150e052223 */ /* 0x002fe20000000005 */
[----:B------:R-:W-:Y:S06]  /*0740*/  @P1 BRA `(.L_x_42) ;  /* 0xfffffff800e81947 */ /* 0x000fec000383ffff */
[----:B------:R-:W-:-:S07]  /*0750*/  MOV R7, UR5 ;  /* 0x0000000500077c02 */ /* 0x000fce0008000f00 */
.L_x_41:
[----:B------:R-:W-:-:S09]  /*0760*/  UISETP.NE.AND UP1, UPT, UR7, URZ, UPT ;  /* 0x000000ff0700728c */ /* 0x000fd2000bf25270 */
[----:B------:R-:W-:Y:S05]  /*0770*/  BRA.U !UP1, `(.L_x_43) ;  /* 0x00000005094c7547 */ /* 0x000fea000b800000 */
[----:B------:R-:W-:Y:S02]  /*0780*/  UIADD3 UR6, UPT, UPT, UR7, -0x1, URZ ;  /* 0xffffffff07067890 */ /* 0x000fe4000fffe0ff */
[----:B------:R-:W-:Y:S02]  /*0790*/  UISETP.NE.AND UP2, UPT, UR9, URZ, UPT ;  /* 0x000000ff0900728c */ /* 0x000fe4000bf45270 */
[----:B------:R-:W-:-:S09]  /*07a0*/  UISETP.GE.U32.AND UP1, UPT, UR6, 0x3, UPT ;  /* 0x000000030600788c */ /* 0x000fd2000bf26070 */
[----:B------:R-:W-:Y:S05]  /*07b0*/  BRA.U !UP1, `(.L_x_44) ;  /* 0x0000000109947547 */ /* 0x000fea000b800000 */
[----:B------:R-:W0:Y:S01]  /*07c0*/  LDCU UR6, c[0x0][0x3a8] ;  /* 0x00007500ff0677ac */ /* 0x000e220008000800 */
[----:B------:R-:W-:-:S04]  /*07d0*/  IMAD.IADD R11, R6, 0x1, R7 ;  /* 0x00000001060b7824 */ /* 0x000fc800078e0207 */
[C---:B------:R-:W-:Y:S01]  /*07e0*/  VIADD R13, R11.reuse, 0x1 ;  /* 0x000000010b0d7836 */ /* 0x040fe20000000000 */
[C---:B------:R-:W-:Y:S01]  /*07f0*/  IADD3 R15, PT, PT, R11.reuse, 0x2, RZ ;  /* 0x000000020b0f7810 */ /* 0x040fe20007ffe0ff */
[C---:B------:R-:W-:Y:S01]  /*0800*/  VIADD R17, R11.reuse, 0x3 ;  /* 0x000000030b117836 */ /* 0x040fe20000000000 */
[----:B0-----:R-:W-:Y:S02]  /*0810*/  ISETP.GE.AND P1, PT, R11, UR6, PT ;  /* 0x000000060b007c0c */ /* 0x001fe4000bf26270 */
[----:B------:R-:W-:Y:S02]  /*0820*/  ISETP.GE.AND P2, PT, R13, UR6, PT ;  /* 0x000000060d007c0c */ /* 0x000fe4000bf46270 */
[----:B------:R-:W-:Y:S02]  /*0830*/  ISETP.GT.AND P1, PT, R11, -0x1, !P1 ;  /* 0xffffffff0b00780c */ /* 0x000fe40004f24270 */
[----:B------:R-:W-:Y:S02]  /*0840*/  ISETP.GE.AND P3, PT, R15, UR6, PT ;  /* 0x000000060f007c0c */ /* 0x000fe4000bf66270 */
[----:B------:R-:W-:-:S02]  /*0850*/  PLOP3.LUT P1, PT, P0, P1, PT, 0x80, 0x8 ;  /* 0x000000000008781c */ /* 0x000fc40000723070 */
[----:B------:R-:W-:Y:S02]  /*0860*/  ISETP.GT.AND P2, PT, R13, -0x1, !P2 ;  /* 0xffffffff0d00780c */ /* 0x000fe40005744270 */
[----:B------:R-:W-:Y:S02]  /*0870*/  ISETP.GE.AND P4, PT, R17, UR6, PT ;  /* 0x0000000611007c0c */ /* 0x000fe4000bf86270 */
[----:B------:R-:W-:Y:S02]  /*0880*/  ISETP.GT.AND P3, PT, R15, -0x1, !P3 ;  /* 0xffffffff0f00780c */ /* 0x000fe40005f64270 */
[----:B------:R-:W-:Y:S02]  /*0890*/  PLOP3.LUT P2, PT, P0, P2, PT, 0x80, 0x8 ;  /* 0x000000000008781c */ /* 0x000fe40000745070 */
[----:B------:R-:W-:Y:S02]  /*08a0*/  ISETP.GT.AND P4, PT, R17, -0x1, !P4 ;  /* 0xffffffff1100780c */ /* 0x000fe40006784270 */
[----:B------:R-:W-:Y:S01]  /*08b0*/  PLOP3.LUT P3, PT, P0, P3, PT, 0x80, 0x8 ;  /* 0x000000000008781c */ /* 0x000fe20000767070 */
[----:B------:R-:W-:Y:S01]  /*08c0*/  @P1 IMAD.WIDE.U32 R10, R11, 0x4, R2 ;  /* 0x000000040b0a1825 */ /* 0x000fe200078e0002 */
[----:B------:R-:W-:-:S05]  /*08d0*/  PLOP3.LUT P4, PT, P0, P4, PT, 0x80, 0x8 ;  /* 0x000000000008781c */ /* 0x000fca0000789070 */
[----:B------:R0:W2:Y:S02]  /*08e0*/  @P1 LDG.E R10, desc[UR10][R10.64] ;  /* 0x0000000a0a0a1981 */ /* 0x0000a4000c1e1900 */
[----:B------:R-:W-:-:S04]  /*08f0*/  @P2 IMAD.WIDE.U32 R12, R13, 0x4, R2 ;  /* 0x000000040d0c2825 */ /* 0x000fc800078e0002 */
[--C-:B------:R-:W-:Y:S02]  /*0900*/  @P3 IMAD.WIDE.U32 R14, R15, 0x4, R2.reuse ;  /* 0x000000040f0e3825 */ /* 0x100fe400078e0002 */
[----:B------:R-:W3:Y:S02]  /*0910*/  @P2 LDG.E R12, desc[UR10][R12.64] ;  /* 0x0000000a0c0c2981 */ /* 0x000ee4000c1e1900 */
[----:B------:R-:W-:Y:S02]  /*0920*/  @P4 IMAD.WIDE.U32 R16, R17, 0x4, R2 ;  /* 0x0000000411104825 */ /* 0x000fe400078e0002 */
[----:B------:R-:W4:Y:S04]  /*0930*/  @P3 LDG.E R14, desc[UR10][R14.64] ;  /* 0x0000000a0e0e3981 */ /* 0x000f28000c1e1900 */
[----:B------:R-:W5:Y:S01]  /*0940*/  @P4 LDG.E R16, desc[UR10][R16.64] ;  /* 0x0000000a10104981 */ /* 0x000f62000c1e1900 */
[----:B------:R-:W-:-:S05]  /*0950*/  VIADD R8, R7, UR8 ;  /* 0x0000000807087c36 */ /* 0x000fca0008000000 */
[C---:B------:R-:W-:Y:S01]  /*0960*/  @P1 SHF.L.U32 R18, R8.reuse, 0x2, RZ ;  /* 0x0000000208121819 */ /* 0x040fe200000006ff */
[----:B------:R-:W-:-:S05]  /*0970*/  IMAD.SHL.U32 R20, R8, 0x4, RZ ;  /* 0x0000000408147824 */ /* 0x000fca00078e00ff */
[----:B------:R-:W2:Y:S08]  /*0980*/  @P1 LDC R18, c[0x3][R18] ;  /* 0x00c0000012121b82 */ /* 0x000eb00000000800 */
[----:B------:R-:W3:Y:S08]  /*0990*/  @P2 LDC R8, c[0x3][R20+0x4] ;  /* 0x00c0010014082b82 */ /* 0x000ef00000000800 */
[----:B0-----:R-:W4:Y:S08]  /*09a0*/  @P3 LDC R11, c[0x3][R20+0x8] ;  /* 0x00c00200140b3b82 */ /* 0x001f300000000800 */
[----:B------:R-:W5:Y:S01]  /*09b0*/  @P4 LDC R19, c[0x3][R20+0xc] ;  /* 0x00c0030014134b82 */ /* 0x000f620000000800 */
[----:B------:R-:W-:-:S02]  /*09c0*/  VIADD R7, R7, 0x4 ;  /* 0x0000000407077836 */ /* 0x000fc40000000000 */
[----:B--2---:R-:W-:-:S04]  /*09d0*/  @P1 FFMA R5, R10, R18, R5 ;  /* 0x000000120a051223 */ /* 0x004fc80000000005 */
[----:B---3--:R-:W-:-:S04]  /*09e0*/  @P2 FFMA R5, R12, R8, R5 ;  /* 0x000000080c052223 */ /* 0x008fc80000000005 */
[----:B----4-:R-:W-:-:S04]  /*09f0*/  @P3 FFMA R5, R14, R11, R5 ;  /* 0x0000000b0e053223 */ /* 0x010fc80000000005 */
[----:B-----5:R-:W-:-:S07]  /*0a00*/  @P4 FFMA R5, R16, R19, R5 ;  /* 0x0000001310054223 */ /* 0x020fce0000000005 */
.L_x_44:
[----:B------:R-:W-:Y:S05]  /*0a10*/  BRA.U !UP2, `(.L_x_43) ;  /* 0x000000010aa47547 */ /* 0x000fea000b800000 */
[----:B------:R-:W0:Y:S01]  /*0a20*/  LDCU UR6, c[0x0][0x3a0] ;  /* 0x00007400ff0677ac */ /* 0x000e220008000800 */
[----:B------:R-:W-:Y:S02]  /*0a30*/  UISETP.NE.AND UP1, UPT, UR9, 0x1, UPT ;  /* 0x000000010900788c */ /* 0x000fe4000bf25270 */
[----:B0-----:R-:W-:-:S07]  /*0a40*/  ULOP3.LUT UP2, URZ, UR6, 0x1, URZ, 0xc0, !UPT ;  /* 0x0000000106ff7892 */ /* 0x001fce000f84c0ff */
[----:B------:R-:W-:Y:S05]  /*0a50*/  BRA.U !UP1, `(.L_x_45) ;  /* 0x0000000109587547 */ /* 0x000fea000b800000 */
[----:B------:R-:W0:Y:S01]  /*0a60*/  LDCU UR6, c[0x0][0x3a8] ;  /* 0x00007500ff0677ac */ /* 0x000e220008000800 */
[----:B------:R-:W-:-:S05]  /*0a70*/  IADD3 R11, PT, PT, R6, R7, RZ ;  /* 0x00000007060b7210 */ /* 0x000fca0007ffe0ff */
[C---:B------:R-:W-:Y:S01]  /*0a80*/  VIADD R13, R11.reuse, 0x1 ;  /* 0x000000010b0d7836 */ /* 0x040fe20000000000 */
[----:B0-----:R-:W-:-:S04]  /*0a90*/  ISETP.GE.AND P1, PT, R11, UR6, PT ;  /* 0x000000060b007c0c */ /* 0x001fc8000bf26270 */
[----:B------:R-:W-:Y:S02]  /*0aa0*/  ISETP.GE.AND P2, PT, R13, UR6, PT ;  /* 0x000000060d007c0c */ /* 0x000fe4000bf46270 */
[----:B------:R-:W-:Y:S02]  /*0ab0*/  ISETP.GT.AND P1, PT, R11, -0x1, !P1 ;  /* 0xffffffff0b00780c */ /* 0x000fe40004f24270 */
[----:B------:R-:W-:Y:S02]  /*0ac0*/  ISETP.GT.AND P2, PT, R13, -0x1, !P2 ;  /* 0xffffffff0d00780c */ /* 0x000fe40005744270 */
[----:B------:R-:W-:Y:S02]  /*0ad0*/  PLOP3.LUT P1, PT, P0, P1, PT, 0x80, 0x8 ;  /* 0x000000000008781c */ /* 0x000fe40000723070 */
[----:B------:R-:W-:-:S11]  /*0ae0*/  PLOP3.LUT P2, PT, P0, P2, PT, 0x80, 0x8 ;  /* 0x000000000008781c */ /* 0x000fd60000745070 */
[----:B------:R-:W-:-:S04]  /*0af0*/  @P1 IMAD.WIDE.U32 R10, R11, 0x4, R2 ;  /* 0x000000040b0a1825 */ /* 0x000fc800078e0002 */
[----:B------:R-:W-:Y:S02]  /*0b00*/  @P2 IMAD.WIDE.U32 R12, R13, 0x4, R2 ;  /* 0x000000040d0c2825 */ /* 0x000fe400078e0002 */
[----:B------:R-:W2:Y:S04]  /*0b10*/  @P1 LDG.E R10, desc[UR10][R10.64] ;  /* 0x0000000a0a0a1981 */ /* 0x000ea8000c1e1900 */
[----:B------:R-:W3:Y:S01]  /*0b20*/  @P2 LDG.E R12, desc[UR10][R12.64] ;  /* 0x0000000a0c0c2981 */ /* 0x000ee2000c1e1900 */
[----:B------:R-:W-:-:S05]  /*0b30*/  @P1 VIADD R8, R7, UR8 ;  /* 0x0000000807081c36 */ /* 0x000fca0008000000 */
[----:B------:R-:W-:Y:S01]  /*0b40*/  @P1 SHF.L.U32 R14, R8, 0x2, RZ ;  /* 0x00000002080e1819 */ /* 0x000fe200000006ff */
[C---:B------:R-:W-:Y:S02]  /*0b50*/  @P2 VIADD R8, R7.reuse, UR8 ;  /* 0x0000000807082c36 */ /* 0x040fe40008000000 */
[----:B------:R-:W-:-:S03]  /*0b60*/  VIADD R7, R7, 0x2 ;  /* 0x0000000207077836 */ /* 0x000fc60000000000 */
[----:B------:R-:W-:Y:S01]  /*0b70*/  @P2 SHF.L.U32 R8, R8, 0x2, RZ ;  /* 0x0000000208082819 */ /* 0x000fe200000006ff */
[----:B------:R-:W2:Y:S08]  /*0b80*/  @P1 LDC R14, c[0x3][R14] ;  /* 0x00c000000e0e1b82 */ /* 0x000eb00000000800 */
[----:B------:R-:W3:Y:S01]  /*0b90*/  @P2 LDC R8, c[0x3][R8+0x4] ;  /* 0x00c0010008082b82 */ /* 0x000ee20000000800 */
[----:B--2---:R-:W-:-:S04]  /*0ba0*/  @P1 FFMA R5, R14, R10, R5 ;  /* 0x0000000a0e051223 */ /* 0x004fc80000000005 */
[----:B---3--:R-:W-:-:S07]  /*0bb0*/  @P2 FFMA R5, R12, R8, R5 ;  /* 0x000000080c052223 */ /* 0x008fce0000000005 */
.L_x_45:
[----:B------:R-:W-:Y:S05]  /*0bc0*/  BRA.U !UP2, `(.L_x_43) ;  /* 0x000000010a387547 */ /* 0x000fea000b800000 */
[----:B------:R-:W0:Y:S01]  /*0bd0*/  LDCU UR6, c[0x0][0x3a8] ;  /* 0x00007500ff0677ac */ /* 0x000e220008000800 */
[----:B------:R-:W-:Y:S01]  /*0be0*/  IADD3 R11, PT, PT, R6, R7, RZ ;  /* 0x00000007060b7210 */ /* 0x000fe20007ffe0ff */
[----:B------:R-:W-:Y:S03]  /*0bf0*/  BSSY.RECONVERGENT B0, `(.L_x_43) ;  /* 0x000000b000007945 */ /* 0x000fe60003800200 */
[----:B0-----:R-:W-:-:S04]  /*0c00*/  ISETP.GE.AND P1, PT, R11, UR6, PT ;  /* 0x000000060b007c0c */ /* 0x001fc8000bf26270 */
[----:B------:R-:W-:-:S04]  /*0c10*/  ISETP.GT.AND P1, PT, R11, -0x1, !P1 ;  /* 0xffffffff0b00780c */ /* 0x000fc80004f24270 */
[----:B------:R-:W-:-:S13]  /*0c20*/  PLOP3.LUT P1, PT, P0, P1, PT, 0x80, 0x8 ;  /* 0x000000000008781c */ /* 0x000fda0000723070 */
[----:B------:R-:W-:Y:S05]  /*0c30*/  @!P1 BRA `(.L_x_46) ;  /* 0x0000000000189947 */ /* 0x000fea0003800000 */
[----:B------:R-:W-:-:S06]  /*0c40*/  IMAD.WIDE.U32 R2, R11, 0x4, R2 ;  /* 0x000000040b027825 */ /* 0x000fcc00078e0002 */
[----:B------:R-:W2:Y:S01]  /*0c50*/  LDG.E R2, desc[UR10][R2.64] ;  /* 0x0000000a02027981 */ /* 0x000ea2000c1e1900 */
[----:B------:R-:W-:-:S05]  /*0c60*/  VIADD R7, R7, UR8 ;  /* 0x0000000807077c36 */ /* 0x000fca0008000000 */
[----:B------:R-:W-:-:S06]  /*0c70*/  SHF.L.U32 R7, R7, 0x2, RZ ;  /* 0x0000000207077819 */ /* 0x000fcc00000006ff */
[----:B------:R-:W2:Y:S02]  /*0c80*/  LDC R7, c[0x3][R7] ;  /* 0x00c0000007077b82 */ /* 0x000ea40000000800 */
[----:B--2---:R-:W-:-:S07]  /*0c90*/  FFMA R5, R2, R7, R5 ;  /* 0x0000000702057223 */ /* 0x004fce0000000005 */
.L_x_46:
[----:B------:R-:W-:Y:S05]  /*0ca0*/  BSYNC.RECONVERGENT B0 ;  /* 0x0000000000007941 */ /* 0x000fea0003800200 */
.L_x_43:
[----:B------:R-:W-:Y:S05]  /*0cb0*/  BRA.U UP0, `(.L_x_47) ;  /* 0xfffffff5003c7547 */ /* 0x000fea000b83ffff */
.L_x_40:
[----:B------:R-:W0:Y:S02]  /*0cc0*/  LDCU.64 UR12, c[0x0][0x3a8] ;  /* 0x00007500ff0c77ac */ /* 0x000e240008000a00 */
[----:B0-----:R-:W-:-:S04]  /*0cd0*/  ISETP.GE.AND P0, PT, R0, UR13, PT ;  /* 0x0000000d00007c0c */ /* 0x001fc8000bf06270 */
[----:B------:R-:W-:-:S13]  /*0ce0*/  ISETP.GE.OR P0, PT, R4, UR12, P0 ;  /* 0x0000000c04007c0c */ /* 0x000fda0008706670 */
[----:B------:R-:W-:Y:S05]  /*0cf0*/  @P0 EXIT ;  /* 0x000000000000094d */ /* 0x000fea0003800000 */
[----:B------:R-:W0:Y:S01]  /*0d00*/  LDC.64 R2, c[0x0][0x388] ;  /* 0x0000e200ff027b82 */ /* 0x000e220000000a00 */
[----:B------:R-:W0:Y:S02]  /*0d10*/  LDCU.64 UR4, c[0x0][0x398] ;  /* 0x00007300ff0477ac */ /* 0x000e240008000a00 */
[----:B0-----:R-:W-:-:S04]  /*0d20*/  IMAD.WIDE.U32 R2, R0, UR4, R2 ;  /* 0x0000000400027c25 */ /* 0x001fc8000f8e0002 */
[----:B------:R-:W-:Y:S02]  /*0d30*/  IMAD R3, R0, UR5, R3 ;  /* 0x0000000500037c24 */ /* 0x000fe4000f8e0203 */
[----:B------:R-:W-:-:S05]  /*0d40*/  IMAD.WIDE R2, R4, 0x4, R2 ;  /* 0x0000000404027825 */ /* 0x000fca00078e0202 */
[----:B------:R-:W-:Y:S01]  /*0d50*/  STG.E desc[UR10][R2.64], R5 ;  /* 0x0000000502007986 */ /* 0x000fe2000c10190a */
[----:B------:R-:W-:Y:S05]  /*0d60*/  EXIT ;  /* 0x000000000000794d */ /* 0x000fea0003800000 */
.L_x_48:
        /* <DEDUP_REMOVED lines=9> */
.L_x_50:


//--------------------- .nv.shared._Z35convolution_2D_shared_memory_kernelPfS_mmiiii --------------------------
	.section	.nv.shared._Z35convolution_2D_shared_memory_kernelPfS_mmiiii,"aw",@nobits
	.sectionflags	@""
	.align	4
.nv.shared._Z35convolution_2D_shared_memory_kernelPfS_mmiiii:
	.zero		2468


//--------------------- .nv.shared.reserved.0     --------------------------
	.section	.nv.shared.reserved.0,"aw",@nobits
	.weak		__nv_reservedSMEM_offset_0_alias
	.size		__nv_reservedSMEM_offset_0_alias, 0, 64
	.other		__nv_reservedSMEM_offset_0_alias,@"STO_CUDA_RESERVED_SHARED STV_DEFAULT"
__nv_reservedSMEM_offset_0_alias:
	.zero		0
	.zero		64


//--------------------- .nv.constant0._Z35convolution_2D_shared_memory_kernelPfS_mmiiii --------------------------
	.section	.nv.constant0._Z35convolution_2D_shared_memory_kernelPfS_mmiiii,"a",@progbits
	.sectionflags	@""
	.align	4
.nv.constant0._Z35convolution_2D_shared_memory_kernelPfS_mmiiii:
	.zero		944


//--------------------- .nv.constant0._Z34convolution_2D_const_memory_kernelPfS_mmiiii --------------------------
	.section	.nv.constant0._Z34convolution_2D_const_memory_kernelPfS_mmiiii,"a",@progbits
	.sectionflags	@""
	.align	4
.nv.constant0._Z34convolution_2D_const_memory_kernelPfS_mmiiii:
	.zero		944


//--------------------- SYMBOLS --------------------------

	.type		.nv.reservedSmem.offset0,@object
	.size		.nv.reservedSmem.offset0,0x4
	.type		.nv.reservedSmem.cap,@object
	.size		.nv.reservedSmem.cap,0x4
